//
// Generated by NVIDIA NVVM Compiler
//
// Compiler Build ID: CL-36424714
// Cuda compilation tools, release 13.0, V13.0.88
// Based on NVVM 20.0.0
//

.version 9.0
.target sm_100
.address_size 64

	// .globl	_Z10ker_matmulPKfS0_Pfi
// _ZZ10ker_matmulPKfS0_PfiE2At has been demoted
// _ZZ10ker_matmulPKfS0_PfiE2Bt has been demoted

.visible .entry _Z10ker_matmulPKfS0_Pfi(
	.param .u64 .ptr .align 1 _Z10ker_matmulPKfS0_Pfi_param_0,
	.param .u64 .ptr .align 1 _Z10ker_matmulPKfS0_Pfi_param_1,
	.param .u64 .ptr .align 1 _Z10ker_matmulPKfS0_Pfi_param_2,
	.param .u32 _Z10ker_matmulPKfS0_Pfi_param_3
)
{
	.local .align 16 .b8 	__local_depot0[128];
	.reg .b64 	%SP;
	.reg .b64 	%SPL;
	.reg .pred 	%p<4>;
	.reg .b32 	%r<100>;
	.reg .b32 	%f<259>;
	.reg .b64 	%rd<177>;
	// demoted variable
	.shared .align 4 .b8 _ZZ10ker_matmulPKfS0_PfiE2At[4096];
	// demoted variable
	.shared .align 4 .b8 _ZZ10ker_matmulPKfS0_PfiE2Bt[4096];
	mov.u64 	%SPL, __local_depot0;
	ld.param.u32 	%r10, [_Z10ker_matmulPKfS0_Pfi_param_3];
	add.u64 	%rd1, %SPL, 0;
	mov.f32 	%f227, 0f00000000;
	st.local.v4.f32 	[%rd1], {%f227, %f227, %f227, %f227};
	st.local.v4.f32 	[%rd1+16], {%f227, %f227, %f227, %f227};
	st.local.v4.f32 	[%rd1+32], {%f227, %f227, %f227, %f227};
	st.local.v4.f32 	[%rd1+48], {%f227, %f227, %f227, %f227};
	st.local.v4.f32 	[%rd1+64], {%f227, %f227, %f227, %f227};
	st.local.v4.f32 	[%rd1+80], {%f227, %f227, %f227, %f227};
	st.local.v4.f32 	[%rd1+96], {%f227, %f227, %f227, %f227};
	st.local.v4.f32 	[%rd1+112], {%f227, %f227, %f227, %f227};
	mov.u32 	%r1, %ctaid.x;
	mov.u32 	%r2, %ctaid.y;
	mov.u32 	%r3, %tid.x;
	setp.lt.s32 	%p1, %r10, 32;
	mov.f32 	%f228, %f227;
	mov.f32 	%f229, %f227;
	mov.f32 	%f230, %f227;
	mov.f32 	%f231, %f227;
	mov.f32 	%f232, %f227;
	mov.f32 	%f233, %f227;
	mov.f32 	%f234, %f227;
	mov.f32 	%f235, %f227;
	mov.f32 	%f236, %f227;
	mov.f32 	%f237, %f227;
	mov.f32 	%f238, %f227;
	mov.f32 	%f239, %f227;
	mov.f32 	%f240, %f227;
	mov.f32 	%f241, %f227;
	mov.f32 	%f242, %f227;
	mov.f32 	%f243, %f227;
	mov.f32 	%f244, %f227;
	mov.f32 	%f245, %f227;
	mov.f32 	%f246, %f227;
	mov.f32 	%f247, %f227;
	mov.f32 	%f248, %f227;
	mov.f32 	%f249, %f227;
	mov.f32 	%f250, %f227;
	mov.f32 	%f251, %f227;
	mov.f32 	%f252, %f227;
	mov.f32 	%f253, %f227;
	mov.f32 	%f254, %f227;
	mov.f32 	%f255, %f227;
	mov.f32 	%f256, %f227;
	mov.f32 	%f257, %f227;
	mov.f32 	%f258, %f227;
	@%p1 bra 	$L__BB0_6;
	shr.s32 	%r12, %r10, 31;
	shr.u32 	%r13, %r12, 27;
	add.s32 	%r14, %r10, %r13;
	shr.s32 	%r4, %r14, 5;
	mov.b32 	%r98, 0;
$L__BB0_2:
	ld.param.u64 	%rd174, [_Z10ker_matmulPKfS0_Pfi_param_1];
	ld.param.u64 	%rd173, [_Z10ker_matmulPKfS0_Pfi_param_0];
	shl.b32 	%r6, %r98, 5;
	add.s32 	%r16, %r6, %r3;
	mul.lo.s32 	%r17, %r2, %r10;
	shl.b32 	%r18, %r17, 5;
	add.s32 	%r19, %r16, %r18;
	cvta.to.global.u64 	%rd8, %rd173;
	mul.wide.u32 	%rd9, %r19, 4;
	add.s64 	%rd10, %rd8, %rd9;
	ld.global.f32 	%f98, [%rd10];
	shl.b32 	%r20, %r3, 2;
	mov.u32 	%r21, _ZZ10ker_matmulPKfS0_PfiE2At;
	add.s32 	%r22, %r21, %r20;
	st.shared.f32 	[%r22], %f98;
	shl.b32 	%r23, %r1, 5;
	add.s32 	%r24, %r23, %r3;
	mad.lo.s32 	%r25, %r6, %r10, %r24;
	cvta.to.global.u64 	%rd11, %rd174;
	mul.wide.u32 	%rd12, %r25, 4;
	add.s64 	%rd13, %rd11, %rd12;
	ld.global.f32 	%f99, [%rd13];
	mov.u32 	%r26, _ZZ10ker_matmulPKfS0_PfiE2Bt;
	add.s32 	%r27, %r26, %r20;
	st.shared.f32 	[%r27], %f99;
	add.s32 	%r28, %r19, %r10;
	mul.wide.u32 	%rd14, %r28, 4;
	add.s64 	%rd15, %rd8, %rd14;
	ld.global.f32 	%f100, [%rd15];
	st.shared.f32 	[%r22+128], %f100;
	add.s32 	%r29, %r25, %r10;
	mul.wide.u32 	%rd16, %r29, 4;
	add.s64 	%rd17, %rd11, %rd16;
	ld.global.f32 	%f101, [%rd17];
	st.shared.f32 	[%r27+128], %f101;
	add.s32 	%r30, %r28, %r10;
	mul.wide.u32 	%rd18, %r30, 4;
	add.s64 	%rd19, %rd8, %rd18;
	ld.global.f32 	%f102, [%rd19];
	st.shared.f32 	[%r22+256], %f102;
	add.s32 	%r31, %r29, %r10;
	mul.wide.u32 	%rd20, %r31, 4;
	add.s64 	%rd21, %rd11, %rd20;
	ld.global.f32 	%f103, [%rd21];
	st.shared.f32 	[%r27+256], %f103;
	add.s32 	%r32, %r30, %r10;
	mul.wide.u32 	%rd22, %r32, 4;
	add.s64 	%rd23, %rd8, %rd22;
	ld.global.f32 	%f104, [%rd23];
	st.shared.f32 	[%r22+384], %f104;
	add.s32 	%r33, %r31, %r10;
	mul.wide.u32 	%rd24, %r33, 4;
	add.s64 	%rd25, %rd11, %rd24;
	ld.global.f32 	%f105, [%rd25];
	st.shared.f32 	[%r27+384], %f105;
	add.s32 	%r34, %r32, %r10;
	mul.wide.u32 	%rd26, %r34, 4;
	add.s64 	%rd27, %rd8, %rd26;
	ld.global.f32 	%f106, [%rd27];
	st.shared.f32 	[%r22+512], %f106;
	add.s32 	%r35, %r33, %r10;
	mul.wide.u32 	%rd28, %r35, 4;
	add.s64 	%rd29, %rd11, %rd28;
	ld.global.f32 	%f107, [%rd29];
	st.shared.f32 	[%r27+512], %f107;
	add.s32 	%r36, %r34, %r10;
	mul.wide.u32 	%rd30, %r36, 4;
	add.s64 	%rd31, %rd8, %rd30;
	ld.global.f32 	%f108, [%rd31];
	st.shared.f32 	[%r22+640], %f108;
	add.s32 	%r37, %r35, %r10;
	mul.wide.u32 	%rd32, %r37, 4;
	add.s64 	%rd33, %rd11, %rd32;
	ld.global.f32 	%f109, [%rd33];
	st.shared.f32 	[%r27+640], %f109;
	add.s32 	%r38, %r36, %r10;
	mul.wide.u32 	%rd34, %r38, 4;
	add.s64 	%rd35, %rd8, %rd34;
	ld.global.f32 	%f110, [%rd35];
	st.shared.f32 	[%r22+768], %f110;
	add.s32 	%r39, %r37, %r10;
	mul.wide.u32 	%rd36, %r39, 4;
	add.s64 	%rd37, %rd11, %rd36;
	ld.global.f32 	%f111, [%rd37];
	st.shared.f32 	[%r27+768], %f111;
	add.s32 	%r40, %r38, %r10;
	mul.wide.u32 	%rd38, %r40, 4;
	add.s64 	%rd39, %rd8, %rd38;
	ld.global.f32 	%f112, [%rd39];
	st.shared.f32 	[%r22+896], %f112;
	add.s32 	%r41, %r39, %r10;
	mul.wide.u32 	%rd40, %r41, 4;
	add.s64 	%rd41, %rd11, %rd40;
	ld.global.f32 	%f113, [%rd41];
	st.shared.f32 	[%r27+896], %f113;
	add.s32 	%r42, %r40, %r10;
	mul.wide.u32 	%rd42, %r42, 4;
	add.s64 	%rd43, %rd8, %rd42;
	ld.global.f32 	%f114, [%rd43];
	st.shared.f32 	[%r22+1024], %f114;
	add.s32 	%r43, %r41, %r10;
	mul.wide.u32 	%rd44, %r43, 4;
	add.s64 	%rd45, %rd11, %rd44;
	ld.global.f32 	%f115, [%rd45];
	st.shared.f32 	[%r27+1024], %f115;
	add.s32 	%r44, %r42, %r10;
	mul.wide.u32 	%rd46, %r44, 4;
	add.s64 	%rd47, %rd8, %rd46;
	ld.global.f32 	%f116, [%rd47];
	st.shared.f32 	[%r22+1152], %f116;
	add.s32 	%r45, %r43, %r10;
	mul.wide.u32 	%rd48, %r45, 4;
	add.s64 	%rd49, %rd11, %rd48;
	ld.global.f32 	%f117, [%rd49];
	st.shared.f32 	[%r27+1152], %f117;
	add.s32 	%r46, %r44, %r10;
	mul.wide.u32 	%rd50, %r46, 4;
	add.s64 	%rd51, %rd8, %rd50;
	ld.global.f32 	%f118, [%rd51];
	st.shared.f32 	[%r22+1280], %f118;
	add.s32 	%r47, %r45, %r10;
	mul.wide.u32 	%rd52, %r47, 4;
	add.s64 	%rd53, %rd11, %rd52;
	ld.global.f32 	%f119, [%rd53];
	st.shared.f32 	[%r27+1280], %f119;
	add.s32 	%r48, %r46, %r10;
	mul.wide.u32 	%rd54, %r48, 4;
	add.s64 	%rd55, %rd8, %rd54;
	ld.global.f32 	%f120, [%rd55];
	st.shared.f32 	[%r22+1408], %f120;
	add.s32 	%r49, %r47, %r10;
	mul.wide.u32 	%rd56, %r49, 4;
	add.s64 	%rd57, %rd11, %rd56;
	ld.global.f32 	%f121, [%rd57];
	st.shared.f32 	[%r27+1408], %f121;
	add.s32 	%r50, %r48, %r10;
	mul.wide.u32 	%rd58, %r50, 4;
	add.s64 	%rd59, %rd8, %rd58;
	ld.global.f32 	%f122, [%rd59];
	st.shared.f32 	[%r22+1536], %f122;
	add.s32 	%r51, %r49, %r10;
	mul.wide.u32 	%rd60, %r51, 4;
	add.s64 	%rd61, %rd11, %rd60;
	ld.global.f32 	%f123, [%rd61];
	st.shared.f32 	[%r27+1536], %f123;
	add.s32 	%r52, %r50, %r10;
	mul.wide.u32 	%rd62, %r52, 4;
	add.s64 	%rd63, %rd8, %rd62;
	ld.global.f32 	%f124, [%rd63];
	st.shared.f32 	[%r22+1664], %f124;
	add.s32 	%r53, %r51, %r10;
	mul.wide.u32 	%rd64, %r53, 4;
	add.s64 	%rd65, %rd11, %rd64;
	ld.global.f32 	%f125, [%rd65];
	st.shared.f32 	[%r27+1664], %f125;
	add.s32 	%r54, %r52, %r10;
	mul.wide.u32 	%rd66, %r54, 4;
	add.s64 	%rd67, %rd8, %rd66;
	ld.global.f32 	%f126, [%rd67];
	st.shared.f32 	[%r22+1792], %f126;
	add.s32 	%r55, %r53, %r10;
	mul.wide.u32 	%rd68, %r55, 4;
	add.s64 	%rd69, %rd11, %rd68;
	ld.global.f32 	%f127, [%rd69];
	st.shared.f32 	[%r27+1792], %f127;
	add.s32 	%r56, %r54, %r10;
	mul.wide.u32 	%rd70, %r56, 4;
	add.s64 	%rd71, %rd8, %rd70;
	ld.global.f32 	%f128, [%rd71];
	st.shared.f32 	[%r22+1920], %f128;
	add.s32 	%r57, %r55, %r10;
	mul.wide.u32 	%rd72, %r57, 4;
	add.s64 	%rd73, %rd11, %rd72;
	ld.global.f32 	%f129, [%rd73];
	st.shared.f32 	[%r27+1920], %f129;
	add.s32 	%r58, %r56, %r10;
	mul.wide.u32 	%rd74, %r58, 4;
	add.s64 	%rd75, %rd8, %rd74;
	ld.global.f32 	%f130, [%rd75];
	st.shared.f32 	[%r22+2048], %f130;
	add.s32 	%r59, %r57, %r10;
	mul.wide.u32 	%rd76, %r59, 4;
	add.s64 	%rd77, %rd11, %rd76;
	ld.global.f32 	%f131, [%rd77];
	st.shared.f32 	[%r27+2048], %f131;
	add.s32 	%r60, %r58, %r10;
	mul.wide.u32 	%rd78, %r60, 4;
	add.s64 	%rd79, %rd8, %rd78;
	ld.global.f32 	%f132, [%rd79];
	st.shared.f32 	[%r22+2176], %f132;
	add.s32 	%r61, %r59, %r10;
	mul.wide.u32 	%rd80, %r61, 4;
	add.s64 	%rd81, %rd11, %rd80;
	ld.global.f32 	%f133, [%rd81];
	st.shared.f32 	[%r27+2176], %f133;
	add.s32 	%r62, %r60, %r10;
	mul.wide.u32 	%rd82, %r62, 4;
	add.s64 	%rd83, %rd8, %rd82;
	ld.global.f32 	%f134, [%rd83];
	st.shared.f32 	[%r22+2304], %f134;
	add.s32 	%r63, %r61, %r10;
	mul.wide.u32 	%rd84, %r63, 4;
	add.s64 	%rd85, %rd11, %rd84;
	ld.global.f32 	%f135, [%rd85];
	st.shared.f32 	[%r27+2304], %f135;
	add.s32 	%r64, %r62, %r10;
	mul.wide.u32 	%rd86, %r64, 4;
	add.s64 	%rd87, %rd8, %rd86;
	ld.global.f32 	%f136, [%rd87];
	st.shared.f32 	[%r22+2432], %f136;
	add.s32 	%r65, %r63, %r10;
	mul.wide.u32 	%rd88, %r65, 4;
	add.s64 	%rd89, %rd11, %rd88;
	ld.global.f32 	%f137, [%rd89];
	st.shared.f32 	[%r27+2432], %f137;
	add.s32 	%r66, %r64, %r10;
	mul.wide.u32 	%rd90, %r66, 4;
	add.s64 	%rd91, %rd8, %rd90;
	ld.global.f32 	%f138, [%rd91];
	st.shared.f32 	[%r22+2560], %f138;
	add.s32 	%r67, %r65, %r10;
	mul.wide.u32 	%rd92, %r67, 4;
	add.s64 	%rd93, %rd11, %rd92;
	ld.global.f32 	%f139, [%rd93];
	st.shared.f32 	[%r27+2560], %f139;
	add.s32 	%r68, %r66, %r10;
	mul.wide.u32 	%rd94, %r68, 4;
	add.s64 	%rd95, %rd8, %rd94;
	ld.global.f32 	%f140, [%rd95];
	st.shared.f32 	[%r22+2688], %f140;
	add.s32 	%r69, %r67, %r10;
	mul.wide.u32 	%rd96, %r69, 4;
	add.s64 	%rd97, %rd11, %rd96;
	ld.global.f32 	%f141, [%rd97];
	st.shared.f32 	[%r27+2688], %f141;
	add.s32 	%r70, %r68, %r10;
	mul.wide.u32 	%rd98, %r70, 4;
	add.s64 	%rd99, %rd8, %rd98;
	ld.global.f32 	%f142, [%rd99];
	st.shared.f32 	[%r22+2816], %f142;
	add.s32 	%r71, %r69, %r10;
	mul.wide.u32 	%rd100, %r71, 4;
	add.s64 	%rd101, %rd11, %rd100;
	ld.global.f32 	%f143, [%rd101];
	st.shared.f32 	[%r27+2816], %f143;
	add.s32 	%r72, %r70, %r10;
	mul.wide.u32 	%rd102, %r72, 4;
	add.s64 	%rd103, %rd8, %rd102;
	ld.global.f32 	%f144, [%rd103];
	st.shared.f32 	[%r22+2944], %f144;
	add.s32 	%r73, %r71, %r10;
	mul.wide.u32 	%rd104, %r73, 4;
	add.s64 	%rd105, %rd11, %rd104;
	ld.global.f32 	%f145, [%rd105];
	st.shared.f32 	[%r27+2944], %f145;
	add.s32 	%r74, %r72, %r10;
	mul.wide.u32 	%rd106, %r74, 4;
	add.s64 	%rd107, %rd8, %rd106;
	ld.global.f32 	%f146, [%rd107];
	st.shared.f32 	[%r22+3072], %f146;
	add.s32 	%r75, %r73, %r10;
	mul.wide.u32 	%rd108, %r75, 4;
	add.s64 	%rd109, %rd11, %rd108;
	ld.global.f32 	%f147, [%rd109];
	st.shared.f32 	[%r27+3072], %f147;
	add.s32 	%r76, %r74, %r10;
	mul.wide.u32 	%rd110, %r76, 4;
	add.s64 	%rd111, %rd8, %rd110;
	ld.global.f32 	%f148, [%rd111];
	st.shared.f32 	[%r22+3200], %f148;
	add.s32 	%r77, %r75, %r10;
	mul.wide.u32 	%rd112, %r77, 4;
	add.s64 	%rd113, %rd11, %rd112;
	ld.global.f32 	%f149, [%rd113];
	st.shared.f32 	[%r27+3200], %f149;
	add.s32 	%r78, %r76, %r10;
	mul.wide.u32 	%rd114, %r78, 4;
	add.s64 	%rd115, %rd8, %rd114;
	ld.global.f32 	%f150, [%rd115];
	st.shared.f32 	[%r22+3328], %f150;
	add.s32 	%r79, %r77, %r10;
	mul.wide.u32 	%rd116, %r79, 4;
	add.s64 	%rd117, %rd11, %rd116;
	ld.global.f32 	%f151, [%rd117];
	st.shared.f32 	[%r27+3328], %f151;
	add.s32 	%r80, %r78, %r10;
	mul.wide.u32 	%rd118, %r80, 4;
	add.s64 	%rd119, %rd8, %rd118;
	ld.global.f32 	%f152, [%rd119];
	st.shared.f32 	[%r22+3456], %f152;
	add.s32 	%r81, %r79, %r10;
	mul.wide.u32 	%rd120, %r81, 4;
	add.s64 	%rd121, %rd11, %rd120;
	ld.global.f32 	%f153, [%rd121];
	st.shared.f32 	[%r27+3456], %f153;
	add.s32 	%r82, %r80, %r10;
	mul.wide.u32 	%rd122, %r82, 4;
	add.s64 	%rd123, %rd8, %rd122;
	ld.global.f32 	%f154, [%rd123];
	st.shared.f32 	[%r22+3584], %f154;
	add.s32 	%r83, %r81, %r10;
	mul.wide.u32 	%rd124, %r83, 4;
	add.s64 	%rd125, %rd11, %rd124;
	ld.global.f32 	%f155, [%rd125];
	st.shared.f32 	[%r27+3584], %f155;
	add.s32 	%r84, %r82, %r10;
	mul.wide.u32 	%rd126, %r84, 4;
	add.s64 	%rd127, %rd8, %rd126;
	ld.global.f32 	%f156, [%rd127];
	st.shared.f32 	[%r22+3712], %f156;
	add.s32 	%r85, %r83, %r10;
	mul.wide.u32 	%rd128, %r85, 4;
	add.s64 	%rd129, %rd11, %rd128;
	ld.global.f32 	%f157, [%rd129];
	st.shared.f32 	[%r27+3712], %f157;
	add.s32 	%r86, %r84, %r10;
	mul.wide.u32 	%rd130, %r86, 4;
	add.s64 	%rd131, %rd8, %rd130;
	ld.global.f32 	%f158, [%rd131];
	st.shared.f32 	[%r22+3840], %f158;
	add.s32 	%r87, %r85, %r10;
	mul.wide.u32 	%rd132, %r87, 4;
	add.s64 	%rd133, %rd11, %rd132;
	ld.global.f32 	%f159, [%rd133];
	st.shared.f32 	[%r27+3840], %f159;
	add.s32 	%r88, %r86, %r10;
	mul.wide.u32 	%rd134, %r88, 4;
	add.s64 	%rd135, %rd8, %rd134;
	ld.global.f32 	%f160, [%rd135];
	st.shared.f32 	[%r22+3968], %f160;
	add.s32 	%r89, %r87, %r10;
	mul.wide.u32 	%rd136, %r89, 4;
	add.s64 	%rd137, %rd11, %rd136;
	ld.global.f32 	%f161, [%rd137];
	st.shared.f32 	[%r27+3968], %f161;
	bar.sync 	0;
	ld.shared.f32 	%f1, [%r27];
	ld.shared.f32 	%f2, [%r27+128];
	ld.shared.f32 	%f3, [%r27+256];
	ld.shared.f32 	%f4, [%r27+384];
	ld.shared.f32 	%f5, [%r27+512];
	ld.shared.f32 	%f6, [%r27+640];
	ld.shared.f32 	%f7, [%r27+768];
	ld.shared.f32 	%f8, [%r27+896];
	ld.shared.f32 	%f9, [%r27+1024];
	ld.shared.f32 	%f10, [%r27+1152];
	ld.shared.f32 	%f11, [%r27+1280];
	ld.shared.f32 	%f12, [%r27+1408];
	ld.shared.f32 	%f13, [%r27+1536];
	ld.shared.f32 	%f14, [%r27+1664];
	ld.shared.f32 	%f15, [%r27+1792];
	ld.shared.f32 	%f16, [%r27+1920];
	ld.shared.f32 	%f17, [%r27+2048];
	ld.shared.f32 	%f18, [%r27+2176];
	ld.shared.f32 	%f19, [%r27+2304];
	ld.shared.f32 	%f20, [%r27+2432];
	ld.shared.f32 	%f21, [%r27+2560];
	ld.shared.f32 	%f22, [%r27+2688];
	ld.shared.f32 	%f23, [%r27+2816];
	ld.shared.f32 	%f24, [%r27+2944];
	ld.shared.f32 	%f25, [%r27+3072];
	ld.shared.f32 	%f26, [%r27+3200];
	ld.shared.f32 	%f27, [%r27+3328];
	ld.shared.f32 	%f28, [%r27+3456];
	ld.shared.f32 	%f29, [%r27+3584];
	ld.shared.f32 	%f30, [%r27+3712];
	ld.shared.f32 	%f31, [%r27+3840];
	ld.shared.f32 	%f32, [%r27+3968];
	mov.b32 	%r99, 64;
	mov.u64 	%rd176, %rd1;
$L__BB0_3:
	ld.local.f32 	%f162, [%rd176];
	mov.u32 	%r90, _ZZ10ker_matmulPKfS0_PfiE2At;
	add.s32 	%r91, %r90, %r99;
	ld.shared.f32 	%f163, [%r91+-64];
	fma.rn.f32 	%f164, %f163, %f1, %f162;
	ld.shared.f32 	%f165, [%r91+-60];
	fma.rn.f32 	%f166, %f165, %f2, %f164;
	ld.shared.f32 	%f167, [%r91+-56];
	fma.rn.f32 	%f168, %f167, %f3, %f166;
	ld.shared.f32 	%f169, [%r91+-52];
	fma.rn.f32 	%f170, %f169, %f4, %f168;
	ld.shared.f32 	%f171, [%r91+-48];
	fma.rn.f32 	%f172, %f171, %f5, %f170;
	ld.shared.f32 	%f173, [%r91+-44];
	fma.rn.f32 	%f174, %f173, %f6, %f172;
	ld.shared.f32 	%f175, [%r91+-40];
	fma.rn.f32 	%f176, %f175, %f7, %f174;
	ld.shared.f32 	%f177, [%r91+-36];
	fma.rn.f32 	%f178, %f177, %f8, %f176;
	ld.shared.f32 	%f179, [%r91+-32];
	fma.rn.f32 	%f180, %f179, %f9, %f178;
	ld.shared.f32 	%f181, [%r91+-28];
	fma.rn.f32 	%f182, %f181, %f10, %f180;
	ld.shared.f32 	%f183, [%r91+-24];
	fma.rn.f32 	%f184, %f183, %f11, %f182;
	ld.shared.f32 	%f185, [%r91+-20];
	fma.rn.f32 	%f186, %f185, %f12, %f184;
	ld.shared.f32 	%f187, [%r91+-16];
	fma.rn.f32 	%f188, %f187, %f13, %f186;
	ld.shared.f32 	%f189, [%r91+-12];
	fma.rn.f32 	%f190, %f189, %f14, %f188;
	ld.shared.f32 	%f191, [%r91+-8];
	fma.rn.f32 	%f192, %f191, %f15, %f190;
	ld.shared.f32 	%f193, [%r91+-4];
	fma.rn.f32 	%f194, %f193, %f16, %f192;
	ld.shared.f32 	%f195, [%r91];
	fma.rn.f32 	%f196, %f195, %f17, %f194;
	ld.shared.f32 	%f197, [%r91+4];
	fma.rn.f32 	%f198, %f197, %f18, %f196;
	ld.shared.f32 	%f199, [%r91+8];
	fma.rn.f32 	%f200, %f199, %f19, %f198;
	ld.shared.f32 	%f201, [%r91+12];
	fma.rn.f32 	%f202, %f201, %f20, %f200;
	ld.shared.f32 	%f203, [%r91+16];
	fma.rn.f32 	%f204, %f203, %f21, %f202;
	ld.shared.f32 	%f205, [%r91+20];
	fma.rn.f32 	%f206, %f205, %f22, %f204;
	ld.shared.f32 	%f207, [%r91+24];
	fma.rn.f32 	%f208, %f207, %f23, %f206;
	ld.shared.f32 	%f209, [%r91+28];
	fma.rn.f32 	%f210, %f209, %f24, %f208;
	ld.shared.f32 	%f211, [%r91+32];
	fma.rn.f32 	%f212, %f211, %f25, %f210;
	ld.shared.f32 	%f213, [%r91+36];
	fma.rn.f32 	%f214, %f213, %f26, %f212;
	ld.shared.f32 	%f215, [%r91+40];
	fma.rn.f32 	%f216, %f215, %f27, %f214;
	ld.shared.f32 	%f217, [%r91+44];
	fma.rn.f32 	%f218, %f217, %f28, %f216;
	ld.shared.f32 	%f219, [%r91+48];
	fma.rn.f32 	%f220, %f219, %f29, %f218;
	ld.shared.f32 	%f221, [%r91+52];
	fma.rn.f32 	%f222, %f221, %f30, %f220;
	ld.shared.f32 	%f223, [%r91+56];
	fma.rn.f32 	%f224, %f223, %f31, %f222;
	ld.shared.f32 	%f225, [%r91+60];
	fma.rn.f32 	%f226, %f225, %f32, %f224;
	st.local.f32 	[%rd176], %f226;
	add.s32 	%r99, %r99, 128;
	add.s64 	%rd176, %rd176, 4;
	setp.ne.s32 	%p2, %r99, 4160;
	@%p2 bra 	$L__BB0_3;
	bar.sync 	0;
	mad.lo.s32 	%r92, %r98, -31, %r6;
	add.s32 	%r98, %r92, 1;
	setp.ne.s32 	%p3, %r98, %r4;
	@%p3 bra 	$L__BB0_2;
	ld.local.v4.f32 	{%f258, %f257, %f256, %f255}, [%rd1];
	ld.local.v4.f32 	{%f254, %f253, %f252, %f251}, [%rd1+16];
	ld.local.v4.f32 	{%f250, %f249, %f248, %f247}, [%rd1+32];
	ld.local.v4.f32 	{%f246, %f245, %f244, %f243}, [%rd1+48];
	ld.local.v4.f32 	{%f242, %f241, %f240, %f239}, [%rd1+64];
	ld.local.v4.f32 	{%f238, %f237, %f236, %f235}, [%rd1+80];
	ld.local.v4.f32 	{%f234, %f233, %f232, %f231}, [%rd1+96];
	ld.local.v4.f32 	{%f230, %f229, %f228, %f227}, [%rd1+112];
$L__BB0_6:
	ld.param.u64 	%rd175, [_Z10ker_matmulPKfS0_Pfi_param_2];
	shl.b32 	%r93, %r1, 5;
	add.s32 	%r94, %r93, %r3;
	cvta.to.global.u64 	%rd138, %rd175;
	mul.lo.s32 	%r95, %r2, %r10;
	shl.b32 	%r96, %r95, 5;
	add.s32 	%r97, %r94, %r96;
	mul.wide.s32 	%rd139, %r97, 4;
	add.s64 	%rd140, %rd138, %rd139;
	st.global.f32 	[%rd140], %f258;
	mul.wide.s32 	%rd141, %r10, 4;
	add.s64 	%rd142, %rd140, %rd141;
	st.global.f32 	[%rd142], %f257;
	add.s64 	%rd143, %rd142, %rd141;
	st.global.f32 	[%rd143], %f256;
	add.s64 	%rd144, %rd143, %rd141;
	st.global.f32 	[%rd144], %f255;
	add.s64 	%rd145, %rd144, %rd141;
	st.global.f32 	[%rd145], %f254;
	add.s64 	%rd146, %rd145, %rd141;
	st.global.f32 	[%rd146], %f253;
	add.s64 	%rd147, %rd146, %rd141;
	st.global.f32 	[%rd147], %f252;
	add.s64 	%rd148, %rd147, %rd141;
	st.global.f32 	[%rd148], %f251;
	add.s64 	%rd149, %rd148, %rd141;
	st.global.f32 	[%rd149], %f250;
	add.s64 	%rd150, %rd149, %rd141;
	st.global.f32 	[%rd150], %f249;
	add.s64 	%rd151, %rd150, %rd141;
	st.global.f32 	[%rd151], %f248;
	add.s64 	%rd152, %rd151, %rd141;
	st.global.f32 	[%rd152], %f247;
	add.s64 	%rd153, %rd152, %rd141;
	st.global.f32 	[%rd153], %f246;
	add.s64 	%rd154, %rd153, %rd141;
	st.global.f32 	[%rd154], %f245;
	add.s64 	%rd155, %rd154, %rd141;
	st.global.f32 	[%rd155], %f244;
	add.s64 	%rd156, %rd155, %rd141;
	st.global.f32 	[%rd156], %f243;
	add.s64 	%rd157, %rd156, %rd141;
	st.global.f32 	[%rd157], %f242;
	add.s64 	%rd158, %rd157, %rd141;
	st.global.f32 	[%rd158], %f241;
	add.s64 	%rd159, %rd158, %rd141;
	st.global.f32 	[%rd159], %f240;
	add.s64 	%rd160, %rd159, %rd141;
	st.global.f32 	[%rd160], %f239;
	add.s64 	%rd161, %rd160, %rd141;
	st.global.f32 	[%rd161], %f238;
	add.s64 	%rd162, %rd161, %rd141;
	st.global.f32 	[%rd162], %f237;
	add.s64 	%rd163, %rd162, %rd141;
	st.global.f32 	[%rd163], %f236;
	add.s64 	%rd164, %rd163, %rd141;
	st.global.f32 	[%rd164], %f235;
	add.s64 	%rd165, %rd164, %rd141;
	st.global.f32 	[%rd165], %f234;
	add.s64 	%rd166, %rd165, %rd141;
	st.global.f32 	[%rd166], %f233;
	add.s64 	%rd167, %rd166, %rd141;
	st.global.f32 	[%rd167], %f232;
	add.s64 	%rd168, %rd167, %rd141;
	st.global.f32 	[%rd168], %f231;
	add.s64 	%rd169, %rd168, %rd141;
	st.global.f32 	[%rd169], %f230;
	add.s64 	%rd170, %rd169, %rd141;
	st.global.f32 	[%rd170], %f229;
	add.s64 	%rd171, %rd170, %rd141;
	st.global.f32 	[%rd171], %f228;
	add.s64 	%rd172, %rd171, %rd141;
	st.global.f32 	[%rd172], %f227;
	ret;

}


// ===== COMPILED SASS (sm_100) =====

	.target	sm_100

	.elftype	@"ET_EXEC"


//--------------------- .note.nv.tkinfo           --------------------------
	.section	.note.nv.tkinfo,"",@"SHT_NOTE"
	.sectionflags	@"SHF_NOTE_NV_TKINFO"
	.tkinfo
        /*0018*/ 	.word	0x00000002
        /*0030*/ 	.string	""
        /*0030*/ 	.string	"ptxas"
        /*0030*/ 	.string	"Cuda compilation tools, release 13.0, V13.0.88"
        /*0030*/ 	.string	"Build cuda_13.0.r13.0/compiler.36424714_0"
        /*0030*/ 	.string	"-arch sm_100 -m 64 "



//--------------------- .note.nv.cuinfo           --------------------------
	.section	.note.nv.cuinfo,"",@"SHT_NOTE"
	.sectionflags	@"SHF_NOTE_NV_CUINFO"
        /*0018*/ 	.short	0x0002
        /*001a*/ 	.short	0x0064
        /*001c*/ 	.short	0x0082
	.zero		2


//--------------------- .nv.info                  --------------------------
	.section	.nv.info,"",@"SHT_CUDA_INFO"
	.align	4


	//----- nvinfo : EIATTR_REGCOUNT
	.align		4
        /*0000*/ 	.byte	0x04, 0x2f
        /*0002*/ 	.short	(.L_1 - .L_0)
	.align		4
.L_0:
        /*0004*/ 	.word	index@(_Z10ker_matmulPKfS0_Pfi)
        /*0008*/ 	.word	0x00000038


	//----- nvinfo : EIATTR_FRAME_SIZE
	.align		4
.L_1:
        /*000c*/ 	.byte	0x04, 0x11
        /*000e*/ 	.short	(.L_3 - .L_2)
	.align		4
.L_2:
        /*0010*/ 	.word	index@(_Z10ker_matmulPKfS0_Pfi)
        /*0014*/ 	.word	0x00000080


	//----- nvinfo : EIATTR_MIN_STACK_SIZE
	.align		4
.L_3:
        /*0018*/ 	.byte	0x04, 0x12
        /*001a*/ 	.short	(.L_5 - .L_4)
	.align		4
.L_4:
        /*001c*/ 	.word	index@(_Z10ker_matmulPKfS0_Pfi)
        /*0020*/ 	.word	0x00000080
.L_5:


//--------------------- .nv.compat                --------------------------
	.section	.nv.compat,"",@"SHT_CUDA_COMPAT_INFO"
	.align	4
        /*0000*/ 	.byte	0x02, 0x09, 0x00, 0x00, 0x02, 0x02, 0x01, 0x00, 0x02, 0x05, 0x05, 0x00, 0x03, 0x07, 0x01, 0x01
        /*0010*/ 	.byte	0x02, 0x03, 0x00, 0x00, 0x02, 0x06, 0x01, 0x00, 0x04, 0x0b, 0x08, 0x00, 0x09, 0x00, 0x00, 0x00
        /*0020*/ 	.byte	0x00, 0x00, 0x00, 0x00


//--------------------- .nv.info._Z10ker_matmulPKfS0_Pfi --------------------------
	.section	.nv.info._Z10ker_matmulPKfS0_Pfi,"",@"SHT_CUDA_INFO"
	.sectionflags	@""
	.align	4


	//----- nvinfo : EIATTR_CUDA_API_VERSION
	.align		4
        /*0000*/ 	.byte	0x04, 0x37
        /*0002*/ 	.short	(.L_7 - .L_6)
.L_6:
        /*0004*/ 	.word	0x00000082


	//----- nvinfo : EIATTR_KPARAM_INFO
	.align		4
.L_7:
        /*0008*/ 	.byte	0x04, 0x17
        /*000a*/ 	.short	(.L_9 - .L_8)
.L_8:
        /*000c*/ 	.word	0x00000000
        /*0010*/ 	.short	0x0003
        /*0012*/ 	.short	0x0018
        /*0014*/ 	.byte	0x00, 0xf0, 0x11, 0x00


	//----- nvinfo : EIATTR_KPARAM_INFO
	.align		4
.L_9:
        /*0018*/ 	.byte	0x04, 0x17
        /*001a*/ 	.short	(.L_11 - .L_10)
.L_10:
        /*001c*/ 	.word	0x00000000
        /*0020*/ 	.short	0x0002
        /*0022*/ 	.short	0x0010
        /*0024*/ 	.byte	0x00, 0xf5, 0x21, 0x00


	//----- nvinfo : EIATTR_KPARAM_INFO
	.align		4
.L_11:
        /*0028*/ 	.byte	0x04, 0x17
        /*002a*/ 	.short	(.L_13 - .L_12)
.L_12:
        /*002c*/ 	.word	0x00000000
        /*0030*/ 	.short	0x0001
        /*0032*/ 	.short	0x0008
        /*0034*/ 	.byte	0x00, 0xf5, 0x21, 0x00


	//----- nvinfo : EIATTR_KPARAM_INFO
	.align		4
.L_13:
        /*0038*/ 	.byte	0x04, 0x17
        /*003a*/ 	.short	(.L_15 - .L_14)
.L_14:
        /*003c*/ 	.word	0x00000000
        /*0040*/ 	.short	0x0000
        /*0042*/ 	.short	0x0000
        /*0044*/ 	.byte	0x00, 0xf5, 0x21, 0x00


	//----- nvinfo : EIATTR_SPARSE_MMA_MASK
	.align		4
.L_15:
        /*0048*/ 	.byte	0x03, 0x50
        /*004a*/ 	.short	0x0000


	//----- nvinfo : EIATTR_MAXREG_COUNT
	.align		4
        /*004c*/ 	.byte	0x03, 0x1b
        /*004e*/ 	.short	0x00ff


	//----- nvinfo : EIATTR_NUM_BARRIERS
	.align		4
        /*0050*/ 	.byte	0x02, 0x4c
        /*0052*/ 	.byte	0x01
	.zero		1


	//----- nvinfo : EIATTR_MERCURY_ISA_VERSION
	.align		4
        /*0054*/ 	.byte	0x03, 0x5f
        /*0056*/ 	.short	0x0101


	//----- nvinfo : EIATTR_VRC_CTA_INIT_COUNT
	.align		4
        /*0058*/ 	.byte	0x02, 0x4a
	.zero		1
	.zero		1


	//----- nvinfo : EIATTR_EXIT_INSTR_OFFSETS
	.align		4
        /*005c*/ 	.byte	0x04, 0x1c
        /*005e*/ 	.short	(.L_17 - .L_16)


	//   ....[0]....
.L_16:
        /*0060*/ 	.word	0x00001d60


	//----- nvinfo : EIATTR_CBANK_PARAM_SIZE
	.align		4
.L_17:
        /*0064*/ 	.byte	0x03, 0x19
        /*0066*/ 	.short	0x001c


	//----- nvinfo : EIATTR_PARAM_CBANK
	.align		4
        /*0068*/ 	.byte	0x04, 0x0a
        /*006a*/ 	.short	(.L_19 - .L_18)
	.align		4
.L_18:
        /*006c*/ 	.word	index@(.nv.constant0._Z10ker_matmulPKfS0_Pfi)
        /*0070*/ 	.short	0x0380
        /*0072*/ 	.short	0x001c


	//----- nvinfo : EIATTR_SW_WAR
	.align		4
.L_19:
        /*0074*/ 	.byte	0x04, 0x36
        /*0076*/ 	.short	(.L_21 - .L_20)
.L_20:
        /*0078*/ 	.word	0x00000008
.L_21:


//--------------------- .nv.callgraph             --------------------------
	.section	.nv.callgraph,"",@"SHT_CUDA_CALLGRAPH"
	.align	4
	.sectionentsize	8
	.align		4
        /*0000*/ 	.word	0x00000000
	.align		4
        /*0004*/ 	.word	0xffffffff
	.align		4
        /*0008*/ 	.word	0x00000000
	.align		4
        /*000c*/ 	.word	0xfffffffe
	.align		4
        /*0010*/ 	.word	0x00000000
	.align		4
        /*0014*/ 	.word	0xfffffffd
	.align		4
        /*0018*/ 	.word	0x00000000
	.align		4
        /*001c*/ 	.word	0xfffffffc


//--------------------- .text._Z10ker_matmulPKfS0_Pfi --------------------------
	.section	.text._Z10ker_matmulPKfS0_Pfi,"ax",@progbits
	.align	128
        .global         _Z10ker_matmulPKfS0_Pfi
        .type           _Z10ker_matmulPKfS0_Pfi,@function
        .size           _Z10ker_matmulPKfS0_Pfi,(.L_x_4 - _Z10ker_matmulPKfS0_Pfi)
        .other          _Z10ker_matmulPKfS0_Pfi,@"STO_CUDA_ENTRY STV_DEFAULT"
_Z10ker_matmulPKfS0_Pfi:
.text._Z10ker_matmulPKfS0_Pfi:
[----:B------:R-:W0:Y:S01]  /*0000*/  LDC R1, c[0x0][0x37c] ;  /* 0x0000df00ff017b82 */ /* 0x000e220000000800 */
[----:B------:R-:W1:Y:S01]  /*0010*/  LDCU UR4, c[0x0][0x398] ;  /* 0x00007300ff0477ac */ /* 0x000e620008000800 */
[----:B0-----:R-:W-:Y:S01]  /*0020*/  IADD3 R1, PT, PT, R1, -0x80, RZ ;  /* 0xffffff8001017810 */ /* 0x001fe20007ffe0ff */
[----:B------:R-:W0:Y:S05]  /*0030*/  S2R R0, SR_CTAID.X ;  /* 0x0000000000007919 */ /* 0x000e2a0000002500 */
[----:B------:R-:W2:Y:S01]  /*0040*/  S2UR UR10, SR_CTAID.Y ;  /* 0x00000000000a79c3 */ /* 0x000ea20000002600 */
[----:B------:R-:W3:Y:S01]  /*0050*/  LDCU.64 UR8, c[0x0][0x358] ;  /* 0x00006b00ff0877ac */ /* 0x000ee20008000a00 */
[----:B------:R-:W-:Y:S01]  /*0060*/  CS2R R6, SRZ ;  /* 0x0000000000067805 */ /* 0x000fe2000001ff00 */
[----:B------:R4:W-:Y:S01]  /*0070*/  STL.128 [R1], RZ ;  /* 0x000000ff01007387 */ /* 0x0009e20000100c00 */
[----:B------:R-:W-:-:S02]  /*0080*/  CS2R R4, SRZ ;  /* 0x0000000000047805 */ /* 0x000fc4000001ff00 */
[----:B------:R-:W-:Y:S02]  /*0090*/  CS2R R10, SRZ ;  /* 0x00000000000a7805 */ /* 0x000fe4000001ff00 */
[----:B------:R-:W-:Y:S01]  /*00a0*/  CS2R R8, SRZ ;  /* 0x0000000000087805 */ /* 0x000fe2000001ff00 */
[----:B------:R4:W-:Y:S01]  /*00b0*/  STL.128 [R1+0x10], RZ ;  /* 0x000010ff01007387 */ /* 0x0009e20000100c00 */
[----:B------:R-:W-:Y:S02]  /*00c0*/  CS2R R14, SRZ ;  /* 0x00000000000e7805 */ /* 0x000fe4000001ff00 */
[----:B------:R-:W-:Y:S02]  /*00d0*/  CS2R R12, SRZ ;  /* 0x00000000000c7805 */ /* 0x000fe4000001ff00 */
[----:B------:R-:W-:Y:S01]  /*00e0*/  CS2R R18, SRZ ;  /* 0x0000000000127805 */ /* 0x000fe2000001ff00 */
[----:B------:R4:W-:Y:S01]  /*00f0*/  STL.128 [R1+0x20], RZ ;  /* 0x000020ff01007387 */ /* 0x0009e20000100c00 */
[----:B------:R-:W-:-:S02]  /*0100*/  CS2R R16, SRZ ;  /* 0x0000000000107805 */ /* 0x000fc4000001ff00 */
[----:B------:R-:W-:Y:S02]  /*0110*/  CS2R R22, SRZ ;  /* 0x0000000000167805 */ /* 0x000fe4000001ff00 */
[----:B------:R-:W-:Y:S01]  /*0120*/  CS2R R20, SRZ ;  /* 0x0000000000147805 */ /* 0x000fe2000001ff00 */
[----:B------:R4:W-:Y:S01]  /*0130*/  STL.128 [R1+0x30], RZ ;  /* 0x000030ff01007387 */ /* 0x0009e20000100c00 */
[----:B-1----:R-:W-:Y:S02]  /*0140*/  MOV R3, UR4 ;  /* 0x0000000400037c02 */ /* 0x002fe40008000f00 */
[----:B------:R-:W-:Y:S02]  /*0150*/  CS2R R26, SRZ ;  /* 0x00000000001a7805 */ /* 0x000fe4000001ff00 */
[----:B------:R-:W-:Y:S01]  /*0160*/  CS2R R24, SRZ ;  /* 0x0000000000187805 */ /* 0x000fe2000001ff00 */
[----:B------:R4:W-:Y:S01]  /*0170*/  STL.128 [R1+0x40], RZ ;  /* 0x000040ff01007387 */ /* 0x0009e20000100c00 */
[----:B------:R-:W-:-:S02]  /*0180*/  ISETP.GE.AND P0, PT, R3, 0x20, PT ;  /* 0x000000200300780c */ /* 0x000fc40003f06270 */
[----:B------:R-:W-:Y:S02]  /*0190*/  CS2R R30, SRZ ;  /* 0x00000000001e7805 */ /* 0x000fe4000001ff00 */
[----:B------:R-:W-:Y:S01]  /*01a0*/  CS2R R28, SRZ ;  /* 0x00000000001c7805 */ /* 0x000fe2000001ff00 */
[----:B------:R4:W-:Y:S01]  /*01b0*/  STL.128 [R1+0x50], RZ ;  /* 0x000050ff01007387 */ /* 0x0009e20000100c00 */
[----:B------:R-:W-:Y:S02]  /*01c0*/  CS2R R34, SRZ ;  /* 0x0000000000227805 */ /* 0x000fe4000001ff00 */
[----:B------:R-:W-:Y:S01]  /*01d0*/  CS2R R32, SRZ ;  /* 0x0000000000207805 */ /* 0x000fe2000001ff00 */
[----:B------:R4:W-:Y:S04]  /*01e0*/  STL.128 [R1+0x60], RZ ;  /* 0x000060ff01007387 */ /* 0x0009e80000100c00 */
[----:B------:R4:W-:Y:S01]  /*01f0*/  STL.128 [R1+0x70], RZ ;  /* 0x000070ff01007387 */ /* 0x0009e20000100c00 */
[----:B0-23--:R-:W-:Y:S05]  /*0200*/  @!P0 BRA `(.L_x_0) ;  /* 0x0000001400c08947 */ /* 0x00dfea0003800000 */
[----:B------:R-:W-:Y:S01]  /*0210*/  SHF.R.S32.HI R2, RZ, 0x1f, R3 ;  /* 0x0000001fff027819 */ /* 0x000fe20000011403 */
[----:B------:R-:W-:-:S03]  /*0220*/  UMOV UR4, URZ ;  /* 0x000000ff00047c82 */ /* 0x000fc60008000000 */
[----:B------:R-:W-:-:S04]  /*0230*/  LEA.HI R2, R2, R3, RZ, 0x5 ;  /* 0x0000000302027211 */ /* 0x000fc800078f28ff */
[----:B------:R-:W-:-:S07]  /*0240*/  SHF.R.S32.HI R48, RZ, 0x5, R2 ;  /* 0x00000005ff307819 */ /* 0x000fce0000011402 */
.L_x_2:
[----:B------:R-:W0:Y:S01]  /*0250*/  S2R R12, SR_TID.X ;  /* 0x00000000000c7919 */ /* 0x000e220000002100 */
[----:B------:R-:W1:Y:S01]  /*0260*/  LDC R3, c[0x0][0x398] ;  /* 0x0000e600ff037b82 */ /* 0x000e620000000800 */
[----:B------:R-:W-:-:S07]  /*0270*/  USHF.L.U32 UR5, UR4, 0x5, URZ ;  /* 0x0000000504057899 */ /* 0x000fce00080006ff */
[----:B------:R-:W2:Y:S08]  /*0280*/  LDC.64 R28, c[0x0][0x380] ;  /* 0x0000e000ff1c7b82 */ /* 0x000eb00000000a00 */
[----:B------:R-:W3:Y:S01]  /*0290*/  LDC.64 R24, c[0x0][0x388] ;  /* 0x0000e200ff187b82 */ /* 0x000ee20000000a00 */
[----:B-1----:R-:W-:Y:S01]  /*02a0*/  IMAD R5, R3, UR10, RZ ;  /* 0x0000000a03057c24 */ /* 0x002fe2000f8e02ff */
[----:B0-----:R-:W-:-:S02]  /*02b0*/  IADD3 R2, PT, PT, R12, UR5, RZ ;  /* 0x000000050c027c10 */ /* 0x001fc4000fffe0ff */
[----:B------:R-:W-:Y:S02]  /*02c0*/  LEA R4, R0, R12, 0x5 ;  /* 0x0000000c00047211 */ /* 0x000fe400078e28ff */
[----:B------:R-:W-:-:S03]  /*02d0*/  LEA R2, R5, R2, 0x5 ;  /* 0x0000000205027211 */ /* 0x000fc600078e28ff */
[----:B------:R-:W-:Y:S02]  /*02e0*/  IMAD R4, R3, UR5, R4 ;  /* 0x0000000503047c24 */ /* 0x000fe4000f8e0204 */
[C---:B--2---:R-:W-:Y:S01]  /*02f0*/  IMAD.WIDE.U32 R14, R2.reuse, 0x4, R28 ;  /* 0x00000004020e7825 */ /* 0x044fe200078e001c */
[----:B------:R-:W-:-:S03]  /*0300*/  IADD3 R2, PT, PT, R2, R3, RZ ;  /* 0x0000000302027210 */ /* 0x000fc60007ffe0ff */
[C---:B---3--:R-:W-:Y:S01]  /*0310*/  IMAD.WIDE.U32 R10, R4.reuse, 0x4, R24 ;  /* 0x00000004040a7825 */ /* 0x048fe200078e0018 */
[-C--:B------:R-:W-:Y:S01]  /*0320*/  IADD3 R6, PT, PT, R4, R3.reuse, RZ ;  /* 0x0000000304067210 */ /* 0x080fe20007ffe0ff */
[----:B------:R-:W2:Y:S02]  /*0330*/  LDG.E R14, desc[UR8][R14.64] ;  /* 0x000000080e0e7981 */ /* 0x000ea4000c1e1900 */
[----:B------:R-:W-:Y:S02]  /*0340*/  IMAD.WIDE.U32 R8, R2, 0x4, R28 ;  /* 0x0000000402087825 */ /* 0x000fe400078e001c */
[----:B------:R-:W3:Y:S02]  /*0350*/  LDG.E R10, desc[UR8][R10.64] ;  /* 0x000000080a0a7981 */ /* 0x000ee4000c1e1900 */
[C---:B------:R-:W-:Y:S01]  /*0360*/  IMAD.WIDE.U32 R4, R6.reuse, 0x4, R24 ;  /* 0x0000000406047825 */ /* 0x040fe200078e0018 */
[-C--:B------:R-:W-:Y:S01]  /*0370*/  IADD3 R13, PT, PT, R6, R3.reuse, RZ ;  /* 0x00000003060d7210 */ /* 0x080fe20007ffe0ff */
[----:B------:R-:W5:Y:S01]  /*0380*/  LDG.E R8, desc[UR8][R8.64] ;  /* 0x0000000808087981 */ /* 0x000f62000c1e1900 */
[----:B------:R-:W-:-:S03]  /*0390*/  IADD3 R2, PT, PT, R2, R3, RZ ;  /* 0x0000000302027210 */ /* 0x000fc60007ffe0ff */
[----:B------:R0:W4:Y:S01]  /*03a0*/  LDG.E R53, desc[UR8][R4.64] ;  /* 0x0000000804357981 */ /* 0x000122000c1e1900 */
[-C--:B------:R-:W-:Y:S01]  /*03b0*/  IADD3 R22, PT, PT, R2, R3.reuse, RZ ;  /* 0x0000000302167210 */ /* 0x080fe20007ffe0ff */
[C---:B------:R-:W-:Y:S01]  /*03c0*/  IMAD.WIDE.U32 R16, R13.reuse, 0x4, R24 ;  /* 0x000000040d107825 */ /* 0x040fe200078e0018 */
[----:B------:R-:W-:-:S03]  /*03d0*/  IADD3 R13, PT, PT, R13, R3, RZ ;  /* 0x000000030d0d7210 */ /* 0x000fc60007ffe0ff */
[--C-:B------:R-:W-:Y:S01]  /*03e0*/  IMAD.WIDE.U32 R6, R2, 0x4, R28.reuse ;  /* 0x0000000402067825 */ /* 0x100fe200078e001c */
[----:B------:R1:W4:Y:S03]  /*03f0*/  LDG.E R47, desc[UR8][R16.64] ;  /* 0x00000008102f7981 */ /* 0x000326000c1e1900 */
[C---:B------:R-:W-:Y:S01]  /*0400*/  IMAD.WIDE.U32 R18, R22.reuse, 0x4, R28 ;  /* 0x0000000416127825 */ /* 0x040fe200078e001c */
[----:B------:R1:W4:Y:S03]  /*0410*/  LDG.E R49, desc[UR8][R6.64] ;  /* 0x0000000806317981 */ /* 0x000326000c1e1900 */
[----:B------:R-:W-:Y:S01]  /*0420*/  IMAD.WIDE.U32 R20, R13, 0x4, R24 ;  /* 0x000000040d147825 */ /* 0x000fe200078e0018 */
[-C--:B------:R-:W-:Y:S01]  /*0430*/  IADD3 R22, PT, PT, R22, R3.reuse, RZ ;  /* 0x0000000316167210 */ /* 0x080fe20007ffe0ff */
[----:B------:R1:W4:Y:S04]  /*0440*/  LDG.E R45, desc[UR8][R18.64] ;  /* 0x00000008122d7981 */ /* 0x000328000c1e1900 */
[----:B------:R-:W4:Y:S01]  /*0450*/  LDG.E R43, desc[UR8][R20.64] ;  /* 0x00000008142b7981 */ /* 0x000f22000c1e1900 */
[C---:B0-----:R-:W-:Y:S01]  /*0460*/  IMAD.WIDE.U32 R4, R22.reuse, 0x4, R28 ;  /* 0x0000000416047825 */ /* 0x041fe200078e001c */
[----:B------:R-:W-:-:S02]  /*0470*/  IADD3 R22, PT, PT, R22, R3, RZ ;  /* 0x0000000316167210 */ /* 0x000fc40007ffe0ff */
[-C--:B------:R-:W-:Y:S02]  /*0480*/  IADD3 R13, PT, PT, R13, R3.reuse, RZ ;  /* 0x000000030d0d7210 */ /* 0x080fe40007ffe0ff */
[----:B------:R0:W4:Y:S01]  /*0490*/  LDG.E R41, desc[UR8][R4.64] ;  /* 0x0000000804297981 */ /* 0x000122000c1e1900 */
[C---:B-1----:R-:W-:Y:S01]  /*04a0*/  IMAD.WIDE.U32 R16, R22.reuse, 0x4, R28 ;  /* 0x0000000416107825 */ /* 0x042fe200078e001c */
[CC--:B------:R-:W-:Y:S02]  /*04b0*/  IADD3 R2, PT, PT, R13.reuse, R3.reuse, RZ ;  /* 0x000000030d027210 */ /* 0x0c0fe40007ffe0ff */
[-C--:B------:R-:W-:Y:S01]  /*04c0*/  IADD3 R22, PT, PT, R22, R3.reuse, RZ ;  /* 0x0000000316167210 */ /* 0x080fe20007ffe0ff */
[--C-:B------:R-:W-:Y:S01]  /*04d0*/  IMAD.WIDE.U32 R6, R13, 0x4, R24.reuse ;  /* 0x000000040d067825 */ /* 0x100fe200078e0018 */
[----:B------:R-:W4:Y:S03]  /*04e0*/  LDG.E R39, desc[UR8][R16.64] ;  /* 0x0000000810277981 */ /* 0x000f26000c1e1900 */
[----:B------:R-:W-:Y:S01]  /*04f0*/  IMAD.WIDE.U32 R18, R2, 0x4, R24 ;  /* 0x0000000402127825 */ /* 0x000fe200078e0018 */
[----:B------:R1:W4:Y:S03]  /*0500*/  LDG.E R37, desc[UR8][R6.64] ;  /* 0x0000000806257981 */ /* 0x000326000c1e1900 */
[----:B------:R-:W-:Y:S01]  /*0510*/  IMAD.WIDE.U32 R26, R22, 0x4, R28 ;  /* 0x00000004161a7825 */ /* 0x000fe200078e001c */
[-C--:B------:R-:W-:Y:S01]  /*0520*/  IADD3 R2, PT, PT, R2, R3.reuse, RZ ;  /* 0x0000000302027210 */ /* 0x080fe20007ffe0ff */
[----:B------:R-:W4:Y:S01]  /*0530*/  LDG.E R35, desc[UR8][R18.64] ;  /* 0x0000000812237981 */ /* 0x000f22000c1e1900 */
[----:B------:R-:W-:-:S03]  /*0540*/  IADD3 R22, PT, PT, R22, R3, RZ ;  /* 0x0000000316167210 */ /* 0x000fc60007ffe0ff */
[----:B------:R-:W4:Y:S01]  /*0550*/  LDG.E R33, desc[UR8][R26.64] ;  /* 0x000000081a217981 */ /* 0x000f22000c1e1900 */
[C---:B0-----:R-:W-:Y:S01]  /*0560*/  IMAD.WIDE.U32 R4, R2.reuse, 0x4, R24 ;  /* 0x0000000402047825 */ /* 0x041fe200078e0018 */
[-C--:B------:R-:W-:Y:S02]  /*0570*/  IADD3 R2, PT, PT, R2, R3.reuse, RZ ;  /* 0x0000000302027210 */ /* 0x080fe40007ffe0ff */
[CC--:B------:R-:W-:Y:S01]  /*0580*/  IADD3 R9, PT, PT, R22.reuse, R3.reuse, RZ ;  /* 0x0000000316097210 */ /* 0x0c0fe20007ffe0ff */
[----:B-1----:R-:W-:Y:S01]  /*0590*/  IMAD.WIDE.U32 R6, R22, 0x4, R28 ;  /* 0x0000000416067825 */ /* 0x002fe200078e001c */
[----:B------:R0:W4:Y:S03]  /*05a0*/  LDG.E R23, desc[UR8][R4.64] ;  /* 0x0000000804177981 */ /* 0x000126000c1e1900 */
[C---:B------:R-:W-:Y:S01]  /*05b0*/  IMAD.WIDE.U32 R20, R2.reuse, 0x4, R24 ;  /* 0x0000000402147825 */ /* 0x040fe200078e0018 */
[-C--:B------:R-:W-:Y:S01]  /*05c0*/  IADD3 R2, PT, PT, R2, R3.reuse, RZ ;  /* 0x0000000302027210 */ /* 0x080fe20007ffe0ff */
[----:B------:R1:W4:Y:S02]  /*05d0*/  LDG.E R19, desc[UR8][R6.64] ;  /* 0x0000000806137981 */ /* 0x000324000c1e1900 */
[C---:B------:R-:W-:Y:S01]  /*05e0*/  IMAD.WIDE.U32 R50, R9.reuse, 0x4, R28 ;  /* 0x0000000409327825 */ /* 0x040fe200078e001c */
[-C--:B------:R-:W-:Y:S01]  /*05f0*/  IADD3 R9, PT, PT, R9, R3.reuse, RZ ;  /* 0x0000000309097210 */ /* 0x080fe20007ffe0ff */
[----:B------:R-:W4:Y:S01]  /*0600*/  LDG.E R21, desc[UR8][R20.64] ;  /* 0x0000000814157981 */ /* 0x000f22000c1e1900 */
[----:B------:R-:W-:-:S02]  /*0610*/  IADD3 R30, PT, PT, R2, R3, RZ ;  /* 0x00000003021e7210 */ /* 0x000fc40007ffe0ff */
[CC--:B0-----:R-:W-:Y:S01]  /*0620*/  IADD3 R5, PT, PT, R9.reuse, R3.reuse, RZ ;  /* 0x0000000309057210 */ /* 0x0c1fe20007ffe0ff */
[----:B------:R-:W-:Y:S01]  /*0630*/  IMAD.WIDE.U32 R16, R9, 0x4, R28 ;  /* 0x0000000409107825 */ /* 0x000fe200078e001c */
[----:B------:R-:W-:Y:S01]  /*0640*/  IADD3 R4, PT, PT, R30, R3, RZ ;  /* 0x000000031e047210 */ /* 0x000fe20007ffe0ff */
[----:B------:R-:W4:Y:S02]  /*0650*/  LDG.E R51, desc[UR8][R50.64] ;  /* 0x0000000832337981 */ /* 0x000f24000c1e1900 */
[--C-:B-1----:R-:W-:Y:S02]  /*0660*/  IMAD.WIDE.U32 R6, R2, 0x4, R24.reuse ;  /* 0x0000000402067825 */ /* 0x102fe400078e0018 */
[----:B------:R-:W4:Y:S02]  /*0670*/  LDG.E R17, desc[UR8][R16.64] ;  /* 0x0000000810117981 */ /* 0x000f24000c1e1900 */
[----:B------:R-:W-:Y:S02]  /*0680*/  IMAD.WIDE.U32 R30, R30, 0x4, R24 ;  /* 0x000000041e1e7825 */ /* 0x000fe400078e0018 */
[----:B------:R0:W4:Y:S02]  /*0690*/  LDG.E R15, desc[UR8][R6.64] ;  /* 0x00000008060f7981 */ /* 0x000124000c1e1900 */
[----:B------:R-:W-:-:S02]  /*06a0*/  IMAD.WIDE.U32 R26, R5, 0x4, R28 ;  /* 0x00000004051a7825 */ /* 0x000fc400078e001c */
[----:B------:R1:W4:Y:S04]  /*06b0*/  LDG.E R11, desc[UR8][R30.64] ;  /* 0x000000081e0b7981 */ /* 0x000328000c1e1900 */
[----:B------:R1:W4:Y:S01]  /*06c0*/  LDG.E R13, desc[UR8][R26.64] ;  /* 0x000000081a0d7981 */ /* 0x000322000c1e1900 */
[----:B0-----:R-:W-:-:S05]  /*06d0*/  IMAD.WIDE.U32 R6, R4, 0x4, R24 ;  /* 0x0000000404067825 */ /* 0x001fca00078e0018 */
[----:B------:R0:W4:Y:S01]  /*06e0*/  LDG.E R9, desc[UR8][R6.64] ;  /* 0x0000000806097981 */ /* 0x000122000c1e1900 */
[----:B------:R-:W-:-:S04]  /*06f0*/  IADD3 R5, PT, PT, R5, R3, RZ ;  /* 0x0000000305057210 */ /* 0x000fc80007ffe0ff */
[----:B------:R-:W-:-:S04]  /*0700*/  IADD3 R2, PT, PT, R5, R3, RZ ;  /* 0x0000000305027210 */ /* 0x000fc80007ffe0ff */
[----:B------:R-:W-:Y:S01]  /*0710*/  IADD3 R18, PT, PT, R2, R3, RZ ;  /* 0x0000000302127210 */ /* 0x000fe20007ffe0ff */
[----:B-1----:R-:W-:-:S03]  /*0720*/  IMAD.WIDE.U32 R30, R5, 0x4, R28 ;  /* 0x00000004051e7825 */ /* 0x002fc600078e001c */
[-C--:B------:R-:W-:Y:S01]  /*0730*/  IADD3 R20, PT, PT, R18, R3.reuse, RZ ;  /* 0x0000000312147210 */ /* 0x080fe20007ffe0ff */
[----:B------:R-:W1:Y:S03]  /*0740*/  S2UR UR6, SR_CgaCtaId ;  /* 0x00000000000679c3 */ /* 0x000e660000008800 */
[-C--:B------:R-:W-:Y:S01]  /*0750*/  IADD3 R5, PT, PT, R20, R3.reuse, RZ ;  /* 0x0000000314057210 */ /* 0x080fe20007ffe0ff */
[--C-:B------:R-:W-:Y:S02]  /*0760*/  IMAD.WIDE.U32 R26, R2, 0x4, R28.reuse ;  /* 0x00000004021a7825 */ /* 0x100fe400078e001c */
[----:B------:R0:W4:Y:S01]  /*0770*/  LDG.E R2, desc[UR8][R30.64] ;  /* 0x000000081e027981 */ /* 0x000122000c1e1900 */
[-C--:B------:R-:W-:Y:S01]  /*0780*/  IADD3 R16, PT, PT, R5, R3.reuse, RZ ;  /* 0x0000000305107210 */ /* 0x080fe20007ffe0ff */
[----:B0-----:R-:W-:Y:S02]  /*0790*/  IMAD.WIDE.U32 R6, R18, 0x4, R28 ;  /* 0x0000000412067825 */ /* 0x001fe400078e001c */
[----:B------:R0:W4:Y:S01]  /*07a0*/  LDG.E R50, desc[UR8][R26.64] ;  /* 0x000000081a327981 */ /* 0x000122000c1e1900 */
[----:B------:R-:W-:-:S03]  /*07b0*/  IADD3 R18, PT, PT, R16, R3, RZ ;  /* 0x0000000310127210 */ /* 0x000fc60007ffe0ff */
[----:B------:R1:W4:Y:S01]  /*07c0*/  LDG.E R46, desc[UR8][R6.64] ;  /* 0x00000008062e7981 */ /* 0x000322000c1e1900 */
[----:B------:R-:W-:-:S04]  /*07d0*/  IMAD.WIDE.U32 R30, R20, 0x4, R28 ;  /* 0x00000004141e7825 */ /* 0x000fc800078e001c */
[--C-:B0-----:R-:W-:Y:S01]  /*07e0*/  IMAD.WIDE.U32 R26, R5, 0x4, R28.reuse ;  /* 0x00000004051a7825 */ /* 0x101fe200078e001c */
[-C--:B------:R-:W-:Y:S01]  /*07f0*/  IADD3 R5, PT, PT, R18, R3.reuse, RZ ;  /* 0x0000000312057210 */ /* 0x080fe20007ffe0ff */
[----:B------:R0:W4:Y:S02]  /*0800*/  LDG.E R44, desc[UR8][R30.64] ;  /* 0x000000081e2c7981 */ /* 0x000124000c1e1900 */
[----:B-1----:R-:W-:Y:S01]  /*0810*/  IMAD.WIDE.U32 R6, R16, 0x4, R28 ;  /* 0x0000000410067825 */ /* 0x002fe200078e001c */
[----:B------:R-:W-:Y:S01]  /*0820*/  IADD3 R16, PT, PT, R5, R3, RZ ;  /* 0x0000000305107210 */ /* 0x000fe20007ffe0ff */
[----:B------:R1:W4:Y:S01]  /*0830*/  LDG.E R42, desc[UR8][R26.64] ;  /* 0x000000081a2a7981 */ /* 0x000322000c1e1900 */
[----:B------:R-:W-:-:S03]  /*0840*/  UMOV UR5, 0x400 ;  /* 0x0000040000057882 */ /* 0x000fc60000000000 */
[----:B------:R1:W4:Y:S01]  /*0850*/  LDG.E R40, desc[UR8][R6.64] ;  /* 0x0000000806287981 */ /* 0x000322000c1e1900 */
[----:B0-----:R-:W-:-:S04]  /*0860*/  IMAD.WIDE.U32 R30, R18, 0x4, R28 ;  /* 0x00000004121e7825 */ /* 0x001fc800078e001c */
[--C-:B-1----:R-:W-:Y:S01]  /*0870*/  IMAD.WIDE.U32 R26, R5, 0x4, R28.reuse ;  /* 0x00000004051a7825 */ /* 0x102fe200078e001c */
[CC--:B------:R-:W-:Y:S01]  /*0880*/  IADD3 R5, PT, PT, R16.reuse, R3.reuse, RZ ;  /* 0x0000000310057210 */ /* 0x0c0fe20007ffe0ff */
[----:B------:R0:W4:Y:S02]  /*0890*/  LDG.E R38, desc[UR8][R30.64] ;  /* 0x000000081e267981 */ /* 0x000124000c1e1900 */
[----:B------:R-:W-:Y:S01]  /*08a0*/  IMAD.WIDE.U32 R6, R16, 0x4, R28 ;  /* 0x0000000410067825 */ /* 0x000fe200078e001c */
[----:B------:R-:W-:Y:S01]  /*08b0*/  IADD3 R16, PT, PT, R5, R3, RZ ;  /* 0x0000000305107210 */ /* 0x000fe20007ffe0ff */
[----:B------:R-:W-:Y:S01]  /*08c0*/  ULEA UR7, UR6, UR5, 0x18 ;  /* 0x0000000506077291 */ /* 0x000fe2000f8ec0ff */
[----:B------:R-:W4:Y:S01]  /*08d0*/  LDG.E R36, desc[UR8][R26.64] ;  /* 0x000000081a247981 */ /* 0x000f22000c1e1900 */
[----:B------:R-:W-:-:S03]  /*08e0*/  UIADD3 UR5, UPT, UPT, UR5, 0x1000, URZ ;  /* 0x0000100005057890 */ /* 0x000fc6000fffe0ff */
[----:B------:R1:W4:Y:S01]  /*08f0*/  LDG.E R34, desc[UR8][R6.64] ;  /* 0x0000000806227981 */ /* 0x000322000c1e1900 */
[----:B0-----:R-:W-:Y:S01]  /*0900*/  IMAD.WIDE.U32 R30, R5, 0x4, R28 ;  /* 0x00000004051e7825 */ /* 0x001fe200078e001c */
[----:B------:R-:W-:Y:S01]  /*0910*/  IADD3 R5, PT, PT, R16, R3, RZ ;  /* 0x0000000310057210 */ /* 0x000fe20007ffe0ff */
[----:B------:R-:W-:-:S03]  /*0920*/  ULEA UR5, UR6, UR5, 0x18 ;  /* 0x0000000506057291 */ /* 0x000fc6000f8ec0ff */
[----:B------:R0:W4:Y:S01]  /*0930*/  LDG.E R32, desc[UR8][R30.64] ;  /* 0x000000081e207981 */ /* 0x000122000c1e1900 */
[----:B-1----:R-:W-:Y:S01]  /*0940*/  IMAD.WIDE.U32 R6, R16, 0x4, R28 ;  /* 0x0000000410067825 */ /* 0x002fe200078e001c */
[----:B------:R-:W-:-:S03]  /*0950*/  IADD3 R16, PT, PT, R5, R3, RZ ;  /* 0x0000000305107210 */ /* 0x000fc60007ffe0ff */
[--C-:B------:R-:W-:Y:S01]  /*0960*/  IMAD.WIDE.U32 R26, R5, 0x4, R28.reuse ;  /* 0x00000004051a7825 */ /* 0x100fe200078e001c */
[-C--:B------:R-:W-:Y:S01]  /*0970*/  IADD3 R18, PT, PT, R16, R3.reuse, RZ ;  /* 0x0000000310127210 */ /* 0x080fe20007ffe0ff */
[----:B------:R1:W4:Y:S01]  /*0980*/  LDG.E R22, desc[UR8][R6.64] ;  /* 0x0000000806167981 */ /* 0x000322000c1e1900 */
[C---:B------:R-:W-:Y:S02]  /*0990*/  LEA R5, R12.reuse, UR7, 0x2 ;  /* 0x000000070c057c11 */ /* 0x040fe4000f8e10ff */
[----:B------:R-:W-:Y:S01]  /*09a0*/  LEA R12, R12, UR5, 0x2 ;  /* 0x000000050c0c7c11 */ /* 0x000fe2000f8e10ff */
[----:B------:R-:W4:Y:S01]  /*09b0*/  LDG.E R20, desc[UR8][R26.64] ;  /* 0x000000081a147981 */ /* 0x000f22000c1e1900 */
[C---:B------:R-:W-:Y:S01]  /*09c0*/  IADD3 R52, PT, PT, R18.reuse, R3, RZ ;  /* 0x0000000312347210 */ /* 0x040fe20007ffe0ff */
[----:B0-----:R-:W-:-:S04]  /*09d0*/  IMAD.WIDE.U32 R30, R18, 0x4, R28 ;  /* 0x00000004121e7825 */ /* 0x001fc800078e001c */
[--C-:B-1----:R-:W-:Y:S02]  /*09e0*/  IMAD.WIDE.U32 R6, R16, 0x4, R28.reuse ;  /* 0x0000000410067825 */ /* 0x102fe400078e001c */
[----:B------:R-:W4:Y:S04]  /*09f0*/  LDG.E R16, desc[UR8][R30.64] ;  /* 0x000000081e107981 */ /* 0x000f28000c1e1900 */
[----:B------:R0:W4:Y:S02]  /*0a00*/  LDG.E R18, desc[UR8][R6.64] ;  /* 0x0000000806127981 */ /* 0x000124000c1e1900 */
[C---:B0-----:R-:W-:Y:S02]  /*0a10*/  IMAD.WIDE.U32 R6, R52.reuse, 0x4, R28 ;  /* 0x0000000434067825 */ /* 0x041fe400078e001c */
[----:B--2---:R0:W-:Y:S04]  /*0a20*/  STS [R5], R14 ;  /* 0x0000000e05007388 */ /* 0x0041e80000000800 */
[----:B---3--:R1:W-:Y:S04]  /*0a30*/  STS [R12], R10 ;  /* 0x0000000a0c007388 */ /* 0x0083e80000000800 */
[----:B0-----:R0:W2:Y:S01]  /*0a40*/  LDG.E R14, desc[UR8][R6.64] ;  /* 0x00000008060e7981 */ /* 0x0010a2000c1e1900 */
[----:B-1----:R-:W-:-:S03]  /*0a50*/  IADD3 R10, PT, PT, R52, R3, RZ ;  /* 0x00000003340a7210 */ /* 0x002fc60007ffe0ff */
[----:B-----5:R-:W-:Y:S01]  /*0a60*/  STS [R5+0x80], R8 ;  /* 0x0000800805007388 */ /* 0x020fe20000000800 */
[----:B------:R-:W-:-:S03]  /*0a70*/  IADD3 R30, PT, PT, R10, R3, RZ ;  /* 0x000000030a1e7210 */ /* 0x000fc60007ffe0ff */
[----:B----4-:R1:W-:Y:S01]  /*0a80*/  STS [R12+0x80], R53 ;  /* 0x000080350c007388 */ /* 0x0103e20000000800 */
[----:B------:R-:W-:-:S04]  /*0a90*/  IMAD.WIDE.U32 R26, R10, 0x4, R28 ;  /* 0x000000040a1a7825 */ /* 0x000fc800078e001c */
[C-C-:B-1----:R-:W-:Y:S01]  /*0aa0*/  IMAD.WIDE.U32 R52, R30.reuse, 0x4, R28.reuse ;  /* 0x000000041e347825 */ /* 0x142fe200078e001c */
[-C--:B------:R-:W-:Y:S01]  /*0ab0*/  IADD3 R30, PT, PT, R30, R3.reuse, RZ ;  /* 0x000000031e1e7210 */ /* 0x080fe20007ffe0ff */
[----:B------:R1:W-:Y:S03]  /*0ac0*/  STS [R5+0x100], R49 ;  /* 0x0001003105007388 */ /* 0x0003e60000000800 */
[C---:B0-----:R-:W-:Y:S01]  /*0ad0*/  IADD3 R7, PT, PT, R30.reuse, R3, RZ ;  /* 0x000000031e077210 */ /* 0x041fe20007ffe0ff */
[----:B------:R0:W3:Y:S01]  /*0ae0*/  LDG.E R8, desc[UR8][R52.64] ;  /* 0x0000000834087981 */ /* 0x0000e2000c1e1900 */
[----:B------:R-:W-:-:S03]  /*0af0*/  IMAD.WIDE.U32 R30, R30, 0x4, R28 ;  /* 0x000000041e1e7825 */ /* 0x000fc600078e001c */
[----:B------:R-:W-:Y:S04]  /*0b00*/  STS [R12+0x100], R47 ;  /* 0x0001002f0c007388 */ /* 0x000fe80000000800 */
[----:B------:R4:W5:Y:S01]  /*0b10*/  LDG.E R6, desc[UR8][R30.64] ;  /* 0x000000081e067981 */ /* 0x000962000c1e1900 */
[----:B0-----:R-:W-:-:S03]  /*0b20*/  IADD3 R52, PT, PT, R4, R3, RZ ;  /* 0x0000000304347210 */ /* 0x001fc60007ffe0ff */
[----:B------:R0:W3:Y:S01]  /*0b30*/  LDG.E R10, desc[UR8][R26.64] ;  /* 0x000000081a0a7981 */ /* 0x0000e2000c1e1900 */
[----:B------:R-:W-:-:S03]  /*0b40*/  IADD3 R53, PT, PT, R52, R3, RZ ;  /* 0x0000000334357210 */ /* 0x000fc60007ffe0ff */
[----:B------:R-:W-:Y:S01]  /*0b50*/  STS [R5+0x180], R45 ;  /* 0x0001802d05007388 */ /* 0x000fe20000000800 */
[----:B----4-:R-:W-:-:S03]  /*0b60*/  IMAD.WIDE.U32 R30, R52, 0x4, R24 ;  /* 0x00000004341e7825 */ /* 0x010fc600078e0018 */
[----:B------:R4:W-:Y:S01]  /*0b70*/  STS [R12+0x180], R43 ;  /* 0x0001802b0c007388 */ /* 0x0009e20000000800 */
[----:B0-----:R-:W-:-:S03]  /*0b80*/  IMAD.WIDE.U32 R26, R7, 0x4, R28 ;  /* 0x00000004071a7825 */ /* 0x001fc600078e001c */
[----:B-1----:R0:W2:Y:S04]  /*0b90*/  LDG.E R49, desc[UR8][R30.64] ;  /* 0x000000081e317981 */ /* 0x0020a8000c1e1900 */
[----:B------:R1:W5:Y:S01]  /*0ba0*/  LDG.E R4, desc[UR8][R26.64] ;  /* 0x000000081a047981 */ /* 0x000362000c1e1900 */
[----:B----4-:R-:W-:-:S04]  /*0bb0*/  IADD3 R43, PT, PT, R53, R3, RZ ;  /* 0x00000003352b7210 */ /* 0x010fc80007ffe0ff */
[----:B0-----:R-:W-:Y:S01]  /*0bc0*/  IADD3 R30, PT, PT, R43, R3, RZ ;  /* 0x000000032b1e7210 */ /* 0x001fe20007ffe0ff */
[----:B-1----:R-:W-:-:S04]  /*0bd0*/  IMAD.WIDE.U32 R26, R53, 0x4, R24 ;  /* 0x00000004351a7825 */ /* 0x002fc800078e0018 */
[--C-:B------:R-:W-:Y:S01]  /*0be0*/  IMAD.WIDE.U32 R52, R43, 0x4, R24.reuse ;  /* 0x000000042b347825 */ /* 0x100fe200078e0018 */
[CC--:B------:R-:W-:Y:S01]  /*0bf0*/  IADD3 R43, PT, PT, R30.reuse, R3.reuse, RZ ;  /* 0x000000031e2b7210 */ /* 0x0c0fe20007ffe0ff */
[----:B------:R0:W4:Y:S02]  /*0c00*/  LDG.E R47, desc[UR8][R26.64] ;  /* 0x000000081a2f7981 */ /* 0x000124000c1e1900 */
[--C-:B------:R-:W-:Y:S02]  /*0c10*/  IMAD.WIDE.U32 R30, R30, 0x4, R24.reuse ;  /* 0x000000041e1e7825 */ /* 0x100fe400078e0018 */
[----:B------:R1:W3:Y:S04]  /*0c20*/  LDG.E R45, desc[UR8][R52.64] ;  /* 0x00000008342d7981 */ /* 0x0002e8000c1e1900 */
[----:B------:R1:W-:Y:S01]  /*0c30*/  STS [R5+0x200], R41 ;  /* 0x0002002905007388 */ /* 0x0003e20000000800 */
[C---:B0-----:R-:W-:Y:S01]  /*0c40*/  IMAD.WIDE.U32 R26, R43.reuse, 0x4, R24 ;  /* 0x000000042b1a7825 */ /* 0x041fe200078e0018 */
[----:B-1----:R-:W-:-:S02]  /*0c50*/  IADD3 R52, PT, PT, R43, R3, RZ ;  /* 0x000000032b347210 */ /* 0x002fc40007ffe0ff */
[----:B------:R-:W-:Y:S02]  /*0c60*/  STS [R12+0x200], R37 ;  /* 0x000200250c007388 */ /* 0x000fe40000000800 */
[C---:B------:R-:W-:Y:S02]  /*0c70*/  IADD3 R53, PT, PT, R52.reuse, R3, RZ ;  /* 0x0000000334357210 */ /* 0x040fe40007ffe0ff */
[----:B------:R0:W-:Y:S04]  /*0c80*/  STS [R5+0x280], R39 ;  /* 0x0002802705007388 */ /* 0x0001e80000000800 */
[----:B------:R1:W5:Y:S04]  /*0c90*/  LDG.E R43, desc[UR8][R30.64] ;  /* 0x000000081e2b7981 */ /* 0x000368000c1e1900 */
[----:B------:R-:W-:Y:S04]  /*0ca0*/  STS [R12+0x280], R35 ;  /* 0x000280230c007388 */ /* 0x000fe80000000800 */
[----:B------:R0:W-:Y:S01]  /*0cb0*/  STS [R5+0x300], R33 ;  /* 0x0003002105007388 */ /* 0x0001e20000000800 */
[----:B-1----:R-:W-:-:S03]  /*0cc0*/  IMAD.WIDE.U32 R30, R52, 0x4, R24 ;  /* 0x00000004341e7825 */ /* 0x002fc600078e0018 */
[----:B------:R1:W5:Y:S04]  /*0cd0*/  LDG.E R41, desc[UR8][R26.64] ;  /* 0x000000081a297981 */ /* 0x000368000c1e1900 */
[----:B0-----:R0:W5:Y:S01]  /*0ce0*/  LDG.E R39, desc[UR8][R30.64] ;  /* 0x000000081e277981 */ /* 0x001162000c1e1900 */
[C---:B------:R-:W-:Y:S01]  /*0cf0*/  IADD3 R33, PT, PT, R53.reuse, R3, RZ ;  /* 0x0000000335217210 */ /* 0x040fe20007ffe0ff */
[----:B-1----:R-:W-:-:S03]  /*0d00*/  IMAD.WIDE.U32 R26, R53, 0x4, R24 ;  /* 0x00000004351a7825 */ /* 0x002fc600078e0018 */
[CC--:B0-----:R-:W-:Y:S01]  /*0d10*/  IADD3 R30, PT, PT, R33.reuse, R3.reuse, RZ ;  /* 0x00000003211e7210 */ /* 0x0c1fe20007ffe0ff */
[----:B------:R-:W-:Y:S01]  /*0d20*/  IMAD.WIDE.U32 R52, R33, 0x4, R24 ;  /* 0x0000000421347825 */ /* 0x000fe200078e0018 */
[----:B------:R-:W-:Y:S02]  /*0d30*/  STS [R12+0x300], R23 ;  /* 0x000300170c007388 */ /* 0x000fe40000000800 */
[-C--:B------:R-:W-:Y:S02]  /*0d40*/  IADD3 R33, PT, PT, R30, R3.reuse, RZ ;  /* 0x000000031e217210 */ /* 0x080fe40007ffe0ff */
[----:B------:R0:W5:Y:S04]  /*0d50*/  LDG.E R35, desc[UR8][R52.64] ;  /* 0x0000000834237981 */ /* 0x000168000c1e1900 */
[----:B------:R1:W5:Y:S01]  /*0d60*/  LDG.E R37, desc[UR8][R26.64] ;  /* 0x000000081a257981 */ /* 0x000362000c1e1900 */
[----:B0-----:R-:W-:-:S03]  /*0d70*/  IADD3 R52, PT, PT, R33, R3, RZ ;  /* 0x0000000321347210 */ /* 0x001fc60007ffe0ff */
[----:B------:R0:W-:Y:S01]  /*0d80*/  STS [R5+0x380], R19 ;  /* 0x0003801305007388 */ /* 0x0001e20000000800 */
[----:B------:R-:W-:-:S03]  /*0d90*/  IADD3 R53, PT, PT, R52, R3, RZ ;  /* 0x0000000334357210 */ /* 0x000fc60007ffe0ff */
[----:B------:R-:W-:Y:S01]  /*0da0*/  STS [R12+0x380], R21 ;  /* 0x000380150c007388 */ /* 0x000fe20000000800 */
[----:B-1----:R-:W-:-:S03]  /*0db0*/  IMAD.WIDE.U32 R26, R33, 0x4, R24 ;  /* 0x00000004211a7825 */ /* 0x002fc600078e0018 */
[----:B------:R1:W-:Y:S01]  /*0dc0*/  STS [R5+0x400], R51 ;  /* 0x0004003305007388 */ /* 0x0003e20000000800 */
[----:B0-----:R-:W-:-:S03]  /*0dd0*/  IADD3 R19, PT, PT, R53, R3, RZ ;  /* 0x0000000335137210 */ /* 0x001fc60007ffe0ff */
[----:B------:R-:W-:Y:S04]  /*0de0*/  STS [R12+0x400], R15 ;  /* 0x0004000f0c007388 */ /* 0x000fe80000000800 */
[----:B------:R-:W-:Y:S01]  /*0df0*/  STS [R5+0x480], R17 ;  /* 0x0004801105007388 */ /* 0x000fe20000000800 */
[----:B-1----:R-:W-:-:S03]  /*0e00*/  IADD3 R51, PT, PT, R19, R3, RZ ;  /* 0x0000000313337210 */ /* 0x002fc60007ffe0ff */
[----:B------:R-:W-:Y:S01]  /*0e10*/  STS [R12+0x480], R11 ;  /* 0x0004800b0c007388 */ /* 0x000fe20000000800 */
[----:B------:R-:W-:-:S03]  /*0e20*/  IMAD.WIDE.U32 R30, R30, 0x4, R24 ;  /* 0x000000041e1e7825 */ /* 0x000fc600078e0018 */
[----:B------:R-:W-:Y:S04]  /*0e30*/  STS [R5+0x500], R13 ;  /* 0x0005000d05007388 */ /* 0x000fe80000000800 */
[----:B------:R0:W-:Y:S04]  /*0e40*/  STS [R12+0x500], R9 ;  /* 0x000500090c007388 */ /* 0x0001e80000000800 */
[----:B------:R1:W5:Y:S04]  /*0e50*/  LDG.E R23, desc[UR8][R26.64] ;  /* 0x000000081a177981 */ /* 0x000368000c1e1900 */
[----:B------:R1:W5:Y:S01]  /*0e60*/  LDG.E R33, desc[UR8][R30.64] ;  /* 0x000000081e217981 */ /* 0x000362000c1e1900 */
[----:B0-----:R-:W-:Y:S01]  /*0e70*/  IADD3 R9, PT, PT, R51, R3, RZ ;  /* 0x0000000333097210 */ /* 0x001fe20007ffe0ff */
[----:B-1----:R-:W-:-:S03]  /*0e80*/  IMAD.WIDE.U32 R26, R52, 0x4, R24 ;  /* 0x00000004341a7825 */ /* 0x002fc600078e0018 */
[-C--:B------:R-:W-:Y:S01]  /*0e90*/  IADD3 R11, PT, PT, R9, R3.reuse, RZ ;  /* 0x00000003090b7210 */ /* 0x080fe20007ffe0ff */
[--C-:B------:R-:W-:Y:S01]  /*0ea0*/  IMAD.WIDE.U32 R30, R19, 0x4, R24.reuse ;  /* 0x00000004131e7825 */ /* 0x100fe200078e0018 */
[----:B------:R0:W5:Y:S03]  /*0eb0*/  LDG.E R21, desc[UR8][R26.64] ;  /* 0x000000081a157981 */ /* 0x000166000c1e1900 */
[--C-:B------:R-:W-:Y:S01]  /*0ec0*/  IMAD.WIDE.U32 R52, R53, 0x4, R24.reuse ;  /* 0x0000000435347825 */ /* 0x100fe200078e0018 */
[----:B------:R1:W5:Y:S04]  /*0ed0*/  LDG.E R17, desc[UR8][R30.64] ;  /* 0x000000081e117981 */ /* 0x000368000c1e1900 */
[----:B------:R1:W5:Y:S01]  /*0ee0*/  LDG.E R19, desc[UR8][R52.64] ;  /* 0x0000000834137981 */ /* 0x000362000c1e1900 */
[----:B0-----:R-:W-:Y:S01]  /*0ef0*/  IMAD.WIDE.U32 R26, R51, 0x4, R24 ;  /* 0x00000004331a7825 */ /* 0x001fe200078e0018 */
[----:B------:R-:W-:-:S03]  /*0f00*/  IADD3 R51, PT, PT, R11, R3, RZ ;  /* 0x000000030b337210 */ /* 0x000fc60007ffe0ff */
[--C-:B-1----:R-:W-:Y:S01]  /*0f10*/  IMAD.WIDE.U32 R30, R9, 0x4, R24.reuse ;  /* 0x00000004091e7825 */ /* 0x102fe200078e0018 */
[----:B------:R0:W5:Y:S03]  /*0f20*/  LDG.E R15, desc[UR8][R26.64] ;  /* 0x000000081a0f7981 */ /* 0x000166000c1e1900 */
[--C-:B------:R-:W-:Y:S01]  /*0f30*/  IMAD.WIDE.U32 R52, R11, 0x4, R24.reuse ;  /* 0x000000040b347825 */ /* 0x100fe200078e0018 */
[----:B------:R1:W5:Y:S04]  /*0f40*/  LDG.E R13, desc[UR8][R30.64] ;  /* 0x000000081e0d7981 */ /* 0x000368000c1e1900 */
[----:B------:R1:W5:Y:S01]  /*0f50*/  LDG.E R11, desc[UR8][R52.64] ;  /* 0x00000008340b7981 */ /* 0x000362000c1e1900 */
[C---:B0-----:R-:W-:Y:S01]  /*0f60*/  IMAD.WIDE.U32 R26, R51.reuse, 0x4, R24 ;  /* 0x00000004331a7825 */ /* 0x041fe200078e0018 */
[----:B------:R-:W-:-:S04]  /*0f70*/  IADD3 R51, PT, PT, R51, R3, RZ ;  /* 0x0000000333337210 */ /* 0x000fc80007ffe0ff */
[----:B------:R0:W5:Y:S01]  /*0f80*/  LDG.E R9, desc[UR8][R26.64] ;  /* 0x000000081a097981 */ /* 0x000162000c1e1900 */
[----:B-1----:R-:W-:Y:S01]  /*0f90*/  IMAD.WIDE.U32 R30, R51, 0x4, R24 ;  /* 0x00000004331e7825 */ /* 0x002fe200078e0018 */
[----:B------:R-:W-:-:S04]  /*0fa0*/  IADD3 R52, PT, PT, R7, R3, RZ ;  /* 0x0000000307347210 */ /* 0x000fc80007ffe0ff */
[----:B------:R1:W5:Y:S01]  /*0fb0*/  LDG.E R7, desc[UR8][R30.64] ;  /* 0x000000081e077981 */ /* 0x000362000c1e1900 */
[CC--:B------:R-:W-:Y:S01]  /*0fc0*/  IADD3 R53, PT, PT, R52.reuse, R3.reuse, RZ ;  /* 0x0000000334357210 */ /* 0x0c0fe20007ffe0ff */
[----:B0-----:R-:W-:Y:S01]  /*0fd0*/  IMAD.WIDE.U32 R26, R52, 0x4, R28 ;  /* 0x00000004341a7825 */ /* 0x001fe200078e001c */
[----:B-1----:R-:W-:-:S03]  /*0fe0*/  IADD3 R30, PT, PT, R51, R3, RZ ;  /* 0x00000003331e7210 */ /* 0x002fc60007ffe0ff */
[----:B------:R-:W-:Y:S01]  /*0ff0*/  IMAD.WIDE.U32 R28, R53, 0x4, R28 ;  /* 0x00000004351c7825 */ /* 0x000fe200078e001c */
[----:B------:R0:W5:Y:S03]  /*1000*/  LDG.E R51, desc[UR8][R26.64] ;  /* 0x000000081a337981 */ /* 0x000166000c1e1900 */
[C-C-:B------:R-:W-:Y:S01]  /*1010*/  IMAD.WIDE.U32 R52, R30.reuse, 0x4, R24.reuse ;  /* 0x000000041e347825 */ /* 0x140fe200078e0018 */
[-C--:B------:R-:W-:Y:S01]  /*1020*/  IADD3 R30, PT, PT, R30, R3.reuse, RZ ;  /* 0x000000031e1e7210 */ /* 0x080fe20007ffe0ff */
[----:B------:R-:W5:Y:S04]  /*1030*/  LDG.E R28, desc[UR8][R28.64] ;  /* 0x000000081c1c7981 */ /* 0x000f68000c1e1900 */
[----:B------:R-:W5:Y:S01]  /*1040*/  LDG.E R53, desc[UR8][R52.64] ;  /* 0x0000000834357981 */ /* 0x000f62000c1e1900 */
[C---:B0-----:R-:W-:Y:S01]  /*1050*/  IADD3 R27, PT, PT, R30.reuse, R3, RZ ;  /* 0x000000031e1b7210 */ /* 0x041fe20007ffe0ff */
[----:B------:R-:W-:-:S04]  /*1060*/  IMAD.WIDE.U32 R30, R30, 0x4, R24 ;  /* 0x000000041e1e7825 */ /* 0x000fc800078e0018 */
[----:B------:R-:W-:Y:S02]  /*1070*/  IMAD.WIDE.U32 R24, R27, 0x4, R24 ;  /* 0x000000041b187825 */ /* 0x000fe400078e0018 */
[----:B------:R-:W5:Y:S04]  /*1080*/  LDG.E R31, desc[UR8][R30.64] ;  /* 0x000000081e1f7981 */ /* 0x000f68000c1e1900 */
[----:B------:R-:W5:Y:S04]  /*1090*/  LDG.E R25, desc[UR8][R24.64] ;  /* 0x0000000818197981 */ /* 0x000f68000c1e1900 */
[----:B------:R-:W-:Y:S04]  /*10a0*/  STS [R5+0x580], R2 ;  /* 0x0005800205007388 */ /* 0x000fe80000000800 */
[----:B--2---:R-:W-:Y:S04]  /*10b0*/  STS [R12+0x580], R49 ;  /* 0x000580310c007388 */ /* 0x004fe80000000800 */
[----:B------:R-:W-:Y:S04]  /*10c0*/  STS [R5+0x600], R50 ;  /* 0x0006003205007388 */ /* 0x000fe80000000800 */
[----:B----4-:R-:W-:Y:S04]  /*10d0*/  STS [R12+0x600], R47 ;  /* 0x0006002f0c007388 */ /* 0x010fe80000000800 */
[----:B------:R-:W-:Y:S04]  /*10e0*/  STS [R5+0x680], R46 ;  /* 0x0006802e05007388 */ /* 0x000fe80000000800 */
[----:B---3--:R-:W-:Y:S04]  /*10f0*/  STS [R12+0x680], R45 ;  /* 0x0006802d0c007388 */ /* 0x008fe80000000800 */
[----:B------:R-:W-:Y:S04]  /*1100*/  STS [R5+0x700], R44 ;  /* 0x0007002c05007388 */ /* 0x000fe80000000800 */
[----:B-----5:R-:W-:Y:S04]  /*1110*/  STS [R12+0x700], R43 ;  /* 0x0007002b0c007388 */ /* 0x020fe80000000800 */
[----:B------:R-:W-:Y:S04]  /*1120*/  STS [R5+0x780], R42 ;  /* 0x0007802a05007388 */ /* 0x000fe80000000800 */
        /* <DEDUP_REMOVED lines=8> */
[----:B------:R0:W-:Y:S04]  /*11b0*/  STS [R12+0x980], R33 ;  /* 0x000980210c007388 */ /* 0x0001e80000000800 */
        /* <DEDUP_REMOVED lines=23> */
[----:B------:R1:W-:Y:S01]  /*1330*/  STS [R12+0xf80], R25 ;  /* 0x000f80190c007388 */ /* 0x0003e20000000800 */
[----:B------:R-:W-:Y:S06]  /*1340*/  BAR.SYNC.DEFER_BLOCKING 0x0 ;  /* 0x0000000000007b1d */ /* 0x000fec0000010000 */
[----:B------:R1:W2:Y:S04]  /*1350*/  LDS R49, [R12] ;  /* 0x000000000c317984 */ /* 0x0002a80000000800 */
[----:B------:R1:W3:Y:S04]  /*1360*/  LDS R46, [R12+0x80] ;  /* 0x000080000c2e7984 */ /* 0x0002e80000000800 */
[----:B------:R1:W4:Y:S04]  /*1370*/  LDS R47, [R12+0x100] ;  /* 0x000100000c2f7984 */ /* 0x0003280000000800 */
[----:B------:R1:W0:Y:S04]  /*1380*/  LDS R44, [R12+0x180] ;  /* 0x000180000c2c7984 */ /* 0x0002280000000800 */
        /* <DEDUP_REMOVED lines=18> */
[----:B------:R1:W1:Y:S04]  /*14b0*/  LDS R11, [R12+0xb00] ;  /* 0x000b00000c0b7984 */ /* 0x0002680000000800 */
        /* <DEDUP_REMOVED lines=8> */
[----:B------:R1:W1:Y:S01]  /*1540*/  LDS R32, [R12+0xf80] ;  /* 0x000f80000c207984 */ /* 0x0002620000000800 */
[----:B0-----:R-:W-:Y:S01]  /*1550*/  HFMA2 R33, -RZ, RZ, 0, 3.814697265625e-06 ;  /* 0x00000040ff217431 */ /* 0x001fe200000001ff */
[----:B--234-:R-:W-:-:S07]  /*1560*/  MOV R2, R1 ;  /* 0x0000000100027202 */ /* 0x01cfce0000000f00 */
.L_x_1:
[----:B-1----:R-:W2:Y:S04]  /*1570*/  LDL R20, [R2] ;  /* 0x0000000002147983 */ /* 0x002ea80000100800 */
[----:B------:R-:W2:Y:S04]  /*1580*/  LDS.128 R12, [R33+UR7+-0x40] ;  /* 0xffffc007210c7984 */ /* 0x000ea80008000c00 */
[----:B------:R-:W0:Y:S01]  /*1590*/  LDS.128 R16, [R33+UR7+-0x30] ;  /* 0xffffd00721107984 */ /* 0x000e220008000c00 */
[----:B--2---:R-:W-:-:S03]  /*15a0*/  FFMA R51, R49, R12, R20 ;  /* 0x0000000c31337223 */ /* 0x004fc60000000014 */
[----:B------:R-:W1:Y:S01]  /*15b0*/  LDS.128 R20, [R33+UR7+-0x20] ;  /* 0xffffe00721147984 */ /* 0x000e620008000c00 */
[----:B------:R-:W-:-:S04]  /*15c0*/  FFMA R12, R46, R13, R51 ;  /* 0x0000000d2e0c7223 */ /* 0x000fc80000000033 */
[----:B------:R-:W-:-:S04]  /*15d0*/  FFMA R13, R47, R14, R12 ;  /* 0x0000000e2f0d7223 */ /* 0x000fc8000000000c */
[----:B------:R-:W-:-:S04]  /*15e0*/  FFMA R12, R44, R15, R13 ;  /* 0x0000000f2c0c7223 */ /* 0x000fc8000000000d */
[----:B0-----:R-:W-:Y:S02]  /*15f0*/  FFMA R51, R45, R16, R12 ;  /* 0x000000102d337223 */ /* 0x001fe4000000000c */
[----:B------:R-:W0:Y:S02]  /*1600*/  LDS.128 R12, [R33+UR7+-0x10] ;  /* 0xfffff007210c7984 */ /* 0x000e240008000c00 */
[----:B------:R-:W-:-:S04]  /*1610*/  FFMA R16, R42, R17, R51 ;  /* 0x000000112a107223 */ /* 0x000fc80000000033 */
[----:B------:R-:W-:-:S04]  /*1620*/  FFMA R17, R43, R18, R16 ;  /* 0x000000122b117223 */ /* 0x000fc80000000010 */
[----:B------:R-:W-:-:S04]  /*1630*/  FFMA R16, R40, R19, R17 ;  /* 0x0000001328107223 */ /* 0x000fc80000000011 */
[----:B-1----:R-:W-:Y:S02]  /*1640*/  FFMA R51, R41, R20, R16 ;  /* 0x0000001429337223 */ /* 0x002fe40000000010 */
[----:B------:R-:W1:Y:S02]  /*1650*/  LDS.128 R16, [R33+UR7] ;  /* 0x0000000721107984 */ /* 0x000e640008000c00 */
[----:B------:R-:W-:-:S04]  /*1660*/  FFMA R20, R38, R21, R51 ;  /* 0x0000001526147223 */ /* 0x000fc80000000033 */
[----:B------:R-:W-:-:S04]  /*1670*/  FFMA R21, R39, R22, R20 ;  /* 0x0000001627157223 */ /* 0x000fc80000000014 */
[----:B------:R-:W-:-:S04]  /*1680*/  FFMA R20, R36, R23, R21 ;  /* 0x0000001724147223 */ /* 0x000fc80000000015 */
[----:B0-----:R-:W-:-:S04]  /*1690*/  FFMA R21, R37, R12, R20 ;  /* 0x0000000c25157223 */ /* 0x001fc80000000014 */
[----:B------:R-:W-:Y:S02]  /*16a0*/  FFMA R12, R34, R13, R21 ;  /* 0x0000000d220c7223 */ /* 0x000fe40000000015 */
[----:B------:R-:W0:Y:S02]  /*16b0*/  LDS.128 R20, [R33+UR7+0x10] ;  /* 0x0000100721147984 */ /* 0x000e240008000c00 */
[----:B------:R-:W-:-:S04]  /*16c0*/  FFMA R13, R35, R14, R12 ;  /* 0x0000000e230d7223 */ /* 0x000fc8000000000c */
[----:B------:R-:W-:-:S04]  /*16d0*/  FFMA R12, R4, R15, R13 ;  /* 0x0000000f040c7223 */ /* 0x000fc8000000000d */
[----:B-1----:R-:W-:Y:S02]  /*16e0*/  FFMA R51, R5, R16, R12 ;  /* 0x0000001005337223 */ /* 0x002fe4000000000c */
[----:B------:R-:W1:Y:S02]  /*16f0*/  LDS.128 R12, [R33+UR7+0x20] ;  /* 0x00002007210c7984 */ /* 0x000e640008000c00 */
[----:B------:R-:W-:-:S04]  /*1700*/  FFMA R16, R6, R17, R51 ;  /* 0x0000001106107223 */ /* 0x000fc80000000033 */
[----:B------:R-:W-:-:S04]  /*1710*/  FFMA R17, R7, R18, R16 ;  /* 0x0000001207117223 */ /* 0x000fc80000000010 */
[----:B------:R-:W-:Y:S02]  /*1720*/  FFMA R50, R8, R19, R17 ;  /* 0x0000001308327223 */ /* 0x000fe40000000011 */
[----:B------:R2:W3:Y:S02]  /*1730*/  LDS.128 R16, [R33+UR7+0x30] ;  /* 0x0000300721107984 */ /* 0x0004e40008000c00 */
[----:B0-----:R-:W-:Y:S01]  /*1740*/  FFMA R51, R9, R20, R50 ;  /* 0x0000001409337223 */ /* 0x001fe20000000032 */
[----:B--2---:R-:W-:-:S03]  /*1750*/  IADD3 R33, PT, PT, R33, 0x80, RZ ;  /* 0x0000008021217810 */ /* 0x004fc60007ffe0ff */
[----:B------:R-:W-:Y:S01]  /*1760*/  FFMA R20, R10, R21, R51 ;  /* 0x000000150a147223 */ /* 0x000fe20000000033 */
[----:B------:R-:W-:-:S03]  /*1770*/  ISETP.NE.AND P0, PT, R33, 0x1040, PT ;  /* 0x000010402100780c */ /* 0x000fc60003f05270 */
[----:B------:R-:W-:-:S04]  /*1780*/  FFMA R21, R11, R22, R20 ;  /* 0x000000160b157223 */ /* 0x000fc80000000014 */
[----:B------:R-:W-:-:S04]  /*1790*/  FFMA R20, R24, R23, R21 ;  /* 0x0000001718147223 */ /* 0x000fc80000000015 */
[----:B-1----:R-:W-:-:S04]  /*17a0*/  FFMA R21, R25, R12, R20 ;  /* 0x0000000c19157223 */ /* 0x002fc80000000014 */
[----:B------:R-:W-:-:S04]  /*17b0*/  FFMA R12, R26, R13, R21 ;  /* 0x0000000d1a0c7223 */ /* 0x000fc80000000015 */
[----:B------:R-:W-:-:S04]  /*17c0*/  FFMA R13, R27, R14, R12 ;  /* 0x0000000e1b0d7223 */ /* 0x000fc8000000000c */
[----:B------:R-:W-:-:S04]  /*17d0*/  FFMA R12, R28, R15, R13 ;  /* 0x0000000f1c0c7223 */ /* 0x000fc8000000000d */
[----:B---3--:R-:W-:-:S04]  /*17e0*/  FFMA R13, R29, R16, R12 ;  /* 0x000000101d0d7223 */ /* 0x008fc8000000000c */
[----:B------:R-:W-:-:S04]  /*17f0*/  FFMA R12, R30, R17, R13 ;  /* 0x000000111e0c7223 */ /* 0x000fc8000000000d */
[----:B------:R-:W-:-:S04]  /*1800*/  FFMA R13, R31, R18, R12 ;  /* 0x000000121f0d7223 */ /* 0x000fc8000000000c */
[----:B------:R-:W-:-:S05]  /*1810*/  FFMA R13, R32, R19, R13 ;  /* 0x00000013200d7223 */ /* 0x000fca000000000d */
[----:B------:R0:W-:Y:S02]  /*1820*/  STL [R2], R13 ;  /* 0x0000000d02007387 */ /* 0x0001e40000100800 */
[----:B0-----:R-:W-:Y:S01]  /*1830*/  IADD3 R2, PT, PT, R2, 0x4, RZ ;  /* 0x0000000402027810 */ /* 0x001fe20007ffe0ff */
[----:B------:R-:W-:Y:S06]  /*1840*/  @P0 BRA `(.L_x_1) ;  /* 0xfffffffc00480947 */ /* 0x000fec000383ffff */
[----:B------:R-:W-:Y:S01]  /*1850*/  UIADD3 UR4, UPT, UPT, UR4, 0x1, URZ ;  /* 0x0000000104047890 */ /* 0x000fe2000fffe0ff */
[----:B------:R-:W-:Y:S05]  /*1860*/  BAR.SYNC.DEFER_BLOCKING 0x0 ;  /* 0x0000000000007b1d */ /* 0x000fea0000010000 */
[----:B------:R-:W-:-:S13]  /*1870*/  ISETP.NE.AND P0, PT, R48, UR4, PT ;  /* 0x0000000430007c0c */ /* 0x000fda000bf05270 */
[----:B------:R-:W-:Y:S05]  /*1880*/  @P0 BRA `(.L_x_2) ;  /* 0xffffffe800700947 */ /* 0x000fea000383ffff */
[----:B------:R0:W5:Y:S04]  /*1890*/  LDL.128 R32, [R1] ;  /* 0x0000000001207983 */ /* 0x0001680000100c00 */
[----:B------:R0:W5:Y:S04]  /*18a0*/  LDL.128 R28, [R1+0x10] ;  /* 0x00001000011c7983 */ /* 0x0001680000100c00 */
[----:B------:R0:W5:Y:S04]  /*18b0*/  LDL.128 R24, [R1+0x20] ;  /* 0x0000200001187983 */ /* 0x0001680000100c00 */
[----:B------:R0:W5:Y:S04]  /*18c0*/  LDL.128 R20, [R1+0x30] ;  /* 0x0000300001147983 */ /* 0x0001680000100c00 */
[----:B------:R0:W5:Y:S04]  /*18d0*/  LDL.128 R16, [R1+0x40] ;  /* 0x0000400001107983 */ /* 0x0001680000100c00 */
[----:B------:R0:W5:Y:S04]  /*18e0*/  LDL.128 R12, [R1+0x50] ;  /* 0x00005000010c7983 */ /* 0x0001680000100c00 */
[----:B------:R0:W5:Y:S04]  /*18f0*/  LDL.128 R8, [R1+0x60] ;  /* 0x0000600001087983 */ /* 0x0001680000100c00 */
[----:B------:R0:W5:Y:S02]  /*1900*/  LDL.128 R4, [R1+0x70] ;  /* 0x0000700001047983 */ /* 0x0001640000100c00 */
.L_x_0:
[----:B------:R-:W1:Y:S01]  /*1910*/  S2R R37, SR_TID.X ;  /* 0x0000000000257919 */ /* 0x000e620000002100 */
[----:B------:R-:W2:Y:S01]  /*1920*/  LDC.64 R38, c[0x0][0x390] ;  /* 0x0000e400ff267b82 */ /* 0x000ea20000000a00 */
[----:B------:R-:W-:Y:S01]  /*1930*/  IMAD R2, R3, UR10, RZ ;  /* 0x0000000a03027c24 */ /* 0x000fe2000f8e02ff */
[----:B-1----:R-:W-:-:S04]  /*1940*/  LEA R37, R0, R37, 0x5 ;  /* 0x0000002500257211 */ /* 0x002fc800078e28ff */
[----:B------:R-:W-:-:S05]  /*1950*/  LEA R37, R2, R37, 0x5 ;  /* 0x0000002502257211 */ /* 0x000fca00078e28ff */
[----:B--2---:R-:W-:-:S05]  /*1960*/  IMAD.WIDE R38, R37, 0x4, R38 ;  /* 0x0000000425267825 */ /* 0x004fca00078e0226 */
[----:B-----5:R1:W-:Y:S01]  /*1970*/  STG.E desc[UR8][R38.64], R32 ;  /* 0x0000002026007986 */ /* 0x0203e2000c101908 */
[----:B------:R-:W-:-:S05]  /*1980*/  IMAD.WIDE R46, R3, 0x4, R38 ;  /* 0x00000004032e7825 */ /* 0x000fca00078e0226 */
[----:B------:R2:W-:Y:S01]  /*1990*/  STG.E desc[UR8][R46.64], R33 ;  /* 0x000000212e007986 */ /* 0x0005e2000c101908 */
        /* <DEDUP_REMOVED lines=10> */
[----:B-1----:R-:W-:-:S05]  /*1a40*/  IMAD.WIDE R38, R3, 0x4, R40 ;  /* 0x0000000403267825 */ /* 0x002fca00078e0228 */
[----:B------:R1:W-:Y:S01]  /*1a50*/  STG.E desc[UR8][R38.64], R31 ;  /* 0x0000001f26007986 */ /* 0x0003e2000c101908 */
[----:B------:R-:W-:-:S05]  /*1a60*/  IMAD.WIDE R42, R3, 0x4, R38 ;  /* 0x00000004032a7825 */ /* 0x000fca00078e0226 */
[----:B------:R1:W-:Y:S01]  /*1a70*/  STG.E desc[UR8][R42.64], R24 ;  /* 0x000000182a007986 */ /* 0x0003e2000c101908 */
[----:B------:R-:W-:-:S05]  /*1a80*/  IMAD.WIDE R48, R3, 0x4, R42 ;  /* 0x0000000403307825 */ /* 0x000fca00078e022a */
[----:B------:R1:W-:Y:S01]  /*1a90*/  STG.E desc[UR8][R48.64], R25 ;  /* 0x0000001930007986 */ /* 0x0003e2000c101908 */
[----:B--2---:R-:W-:-:S05]  /*1aa0*/  IMAD.WIDE R46, R3, 0x4, R48 ;  /* 0x00000004032e7825 */ /* 0x004fca00078e0230 */
[----:B------:R2:W-:Y:S01]  /*1ab0*/  STG.E desc[UR8][R46.64], R26 ;  /* 0x0000001a2e007986 */ /* 0x0005e2000c101908 */
[----:B---3--:R-:W-:-:S05]  /*1ac0*/  IMAD.WIDE R44, R3, 0x4, R46 ;  /* 0x00000004032c7825 */ /* 0x008fca00078e022e */
[----:B------:R3:W-:Y:S01]  /*1ad0*/  STG.E desc[UR8][R44.64], R27 ;  /* 0x0000001b2c007986 */ /* 0x0007e2000c101908 */
[----:B------:R-:W-:-:S05]  /*1ae0*/  IMAD.WIDE R32, R3, 0x4, R44 ;  /* 0x0000000403207825 */ /* 0x000fca00078e022c */
[----:B------:R3:W-:Y:S01]  /*1af0*/  STG.E desc[UR8][R32.64], R20 ;  /* 0x0000001420007986 */ /* 0x0007e2000c101908 */
[----:B0-----:R-:W-:-:S05]  /*1b00*/  IMAD.WIDE R52, R3, 0x4, R32 ;  /* 0x0000000403347825 */ /* 0x001fca00078e0220 */
[----:B------:R0:W-:Y:S01]  /*1b10*/  STG.E desc[UR8][R52.64], R21 ;  /* 0x0000001534007986 */ /* 0x0001e2000c101908 */
[----:B----4-:R-:W-:-:S05]  /*1b20*/  IMAD.WIDE R50, R3, 0x4, R52 ;  /* 0x0000000403327825 */ /* 0x010fca00078e0234 */
[----:B------:R-:W-:Y:S01]  /*1b30*/  STG.E desc[UR8][R50.64], R22 ;  /* 0x0000001632007986 */ /* 0x000fe2000c101908 */
[----:B------:R-:W-:-:S05]  /*1b40*/  IMAD.WIDE R36, R3, 0x4, R50 ;  /* 0x0000000403247825 */ /* 0x000fca00078e0232 */
[----:B------:R4:W-:Y:S01]  /*1b50*/  STG.E desc[UR8][R36.64], R23 ;  /* 0x0000001724007986 */ /* 0x0009e2000c101908 */
[----:B------:R-:W-:-:S05]  /*1b60*/  IMAD.WIDE R40, R3, 0x4, R36 ;  /* 0x0000000403287825 */ /* 0x000fca00078e0224 */
[----:B------:R-:W-:Y:S01]  /*1b70*/  STG.E desc[UR8][R40.64], R16 ;  /* 0x0000001028007986 */ /* 0x000fe2000c101908 */
[----:B------:R-:W-:-:S05]  /*1b80*/  IMAD.WIDE R34, R3, 0x4, R40 ;  /* 0x0000000403227825 */ /* 0x000fca00078e0228 */
[----:B------:R-:W-:Y:S01]  /*1b90*/  STG.E desc[UR8][R34.64], R17 ;  /* 0x0000001122007986 */ /* 0x000fe2000c101908 */
[----:B-1----:R-:W-:-:S05]  /*1ba0*/  IMAD.WIDE R38, R3, 0x4, R34 ;  /* 0x0000000403267825 */ /* 0x002fca00078e0222 */
[----:B------:R-:W-:Y:S01]  /*1bb0*/  STG.E desc[UR8][R38.64], R18 ;  /* 0x0000001226007986 */ /* 0x000fe2000c101908 */
[----:B------:R-:W-:-:S05]  /*1bc0*/  IMAD.WIDE R42, R3, 0x4, R38 ;  /* 0x00000004032a7825 */ /* 0x000fca00078e0226 */
[----:B------:R-:W-:Y:S01]  /*1bd0*/  STG.E desc[UR8][R42.64], R19 ;  /* 0x000000132a007986 */ /* 0x000fe2000c101908 */
[----:B------:R-:W-:-:S05]  /*1be0*/  IMAD.WIDE R28, R3, 0x4, R42 ;  /* 0x00000004031c7825 */ /* 0x000fca00078e022a */
[----:B------:R-:W-:Y:S01]  /*1bf0*/  STG.E desc[UR8][R28.64], R12 ;  /* 0x0000000c1c007986 */ /* 0x000fe2000c101908 */
[----:B------:R-:W-:-:S05]  /*1c00*/  IMAD.WIDE R48, R3, 0x4, R28 ;  /* 0x0000000403307825 */ /* 0x000fca00078e021c */
[----:B------:R-:W-:Y:S01]  /*1c10*/  STG.E desc[UR8][R48.64], R13 ;  /* 0x0000000d30007986 */ /* 0x000fe2000c101908 */
[----:B------:R-:W-:-:S05]  /*1c20*/  IMAD.WIDE R30, R3, 0x4, R48 ;  /* 0x00000004031e7825 */ /* 0x000fca00078e0230 */
[----:B------:R-:W-:Y:S01]  /*1c30*/  STG.E desc[UR8][R30.64], R14 ;  /* 0x0000000e1e007986 */ /* 0x000fe2000c101908 */
[----:B--2---:R-:W-:-:S05]  /*1c40*/  IMAD.WIDE R46, R3, 0x4, R30 ;  /* 0x00000004032e7825 */ /* 0x004fca00078e021e */
[----:B------:R-:W-:Y:S01]  /*1c50*/  STG.E desc[UR8][R46.64], R15 ;  /* 0x0000000f2e007986 */ /* 0x000fe2000c101908 */
[----:B---3--:R-:W-:-:S05]  /*1c60*/  IMAD.WIDE R44, R3, 0x4, R46 ;  /* 0x00000004032c7825 */ /* 0x008fca00078e022e */
[----:B------:R-:W-:Y:S01]  /*1c70*/  STG.E desc[UR8][R44.64], R8 ;  /* 0x000000082c007986 */ /* 0x000fe2000c101908 */
[----:B------:R-:W-:-:S05]  /*1c80*/  IMAD.WIDE R32, R3, 0x4, R44 ;  /* 0x0000000403207825 */ /* 0x000fca00078e022c */
[----:B------:R-:W-:Y:S01]  /*1c90*/  STG.E desc[UR8][R32.64], R9 ;  /* 0x0000000920007986 */ /* 0x000fe2000c101908 */
[----:B------:R-:W-:-:S05]  /*1ca0*/  IMAD.WIDE R24, R3, 0x4, R32 ;  /* 0x0000000403187825 */ /* 0x000fca00078e0220 */
[----:B------:R-:W-:Y:S01]  /*1cb0*/  STG.E desc[UR8][R24.64], R10 ;  /* 0x0000000a18007986 */ /* 0x000fe2000c101908 */
[----:B0-----:R-:W-:-:S05]  /*1cc0*/  IMAD.WIDE R52, R3, 0x4, R24 ;  /* 0x0000000403347825 */ /* 0x001fca00078e0218 */
[----:B------:R-:W-:Y:S01]  /*1cd0*/  STG.E desc[UR8][R52.64], R11 ;  /* 0x0000000b34007986 */ /* 0x000fe2000c101908 */
[----:B------:R-:W-:-:S05]  /*1ce0*/  IMAD.WIDE R26, R3, 0x4, R52 ;  /* 0x00000004031a7825 */ /* 0x000fca00078e0234 */
[----:B------:R-:W-:Y:S01]  /*1cf0*/  STG.E desc[UR8][R26.64], R4 ;  /* 0x000000041a007986 */ /* 0x000fe2000c101908 */
[----:B----4-:R-:W-:-:S05]  /*1d00*/  IMAD.WIDE R36, R3, 0x4, R26 ;  /* 0x0000000403247825 */ /* 0x010fca00078e021a */
[----:B------:R-:W-:Y:S01]  /*1d10*/  STG.E desc[UR8][R36.64], R5 ;  /* 0x0000000524007986 */ /* 0x000fe2000c101908 */
[----:B------:R-:W-:-:S05]  /*1d20*/  IMAD.WIDE R20, R3, 0x4, R36 ;  /* 0x0000000403147825 */ /* 0x000fca00078e0224 */
[----:B------:R-:W-:Y:S01]  /*1d30*/  STG.E desc[UR8][R20.64], R6 ;  /* 0x0000000614007986 */ /* 0x000fe2000c101908 */
[----:B------:R-:W-:-:S05]  /*1d40*/  IMAD.WIDE R2, R3, 0x4, R20 ;  /* 0x0000000403027825 */ /* 0x000fca00078e0214 */
[----:B------:R-:W-:Y:S01]  /*1d50*/  STG.E desc[UR8][R2.64], R7 ;  /* 0x0000000702007986 */ /* 0x000fe2000c101908 */
[----:B------:R-:W-:Y:S05]  /*1d60*/  EXIT ;  /* 0x000000000000794d */ /* 0x000fea0003800000 */
.L_x_3:
[----:B------:R-:W-:-:S00]  /*1d70*/  BRA `(.L_x_3) ;  /* 0xfffffffc00fc7947 */ /* 0x000fc0000383ffff */
[----:B------:R-:W-:-:S00]  /*1d80*/  NOP ;  /* 0x0000000000007918 */ /* 0x000fc00000000000 */
[----:B------:R-:W-:-:S00]  /*1d90*/  NOP ;  /* 0x0000000000007918 */ /* 0x000fc00000000000 */
[----:B------:R-:W-:-:S00]  /*1da0*/  NOP ;  /* 0x0000000000007918 */ /* 0x000fc00000000000 */
[----:B------:R-:W-:-:S00]  /*1db0*/  NOP ;  /* 0x0000000000007918 */ /* 0x000fc00000000000 */
[----:B------:R-:W-:-:S00]  /*1dc0*/  NOP ;  /* 0x0000000000007918 */ /* 0x000fc00000000000 */
[----:B------:R-:W-:-:S00]  /*1dd0*/  NOP ;  /* 0x0000000000007918 */ /* 0x000fc00000000000 */
[----:B------:R-:W-:-:S00]  /*1de0*/  NOP ;  /* 0x0000000000007918 */ /* 0x000fc00000000000 */
[----:B------:R-:W-:-:S00]  /*1df0*/  NOP ;  /* 0x0000000000007918 */ /* 0x000fc00000000000 */
.L_x_4:


//--------------------- .nv.shared._Z10ker_matmulPKfS0_Pfi --------------------------
	.section	.nv.shared._Z10ker_matmulPKfS0_Pfi,"aw",@nobits
	.sectionflags	@""
	.align	4
.nv.shared._Z10ker_matmulPKfS0_Pfi:
	.zero		9216


//--------------------- .nv.shared.reserved.0     --------------------------
	.section	.nv.shared.reserved.0,"aw",@nobits
	.weak		__nv_reservedSMEM_offset_0_alias
	.size		__nv_reservedSMEM_offset_0_alias, 0, 64
	.other		__nv_reservedSMEM_offset_0_alias,@"STO_CUDA_RESERVED_SHARED STV_DEFAULT"
__nv_reservedSMEM_offset_0_alias:
	.zero		0
	.zero		64


//--------------------- .nv.constant0._Z10ker_matmulPKfS0_Pfi --------------------------
	.section	.nv.constant0._Z10ker_matmulPKfS0_Pfi,"a",@progbits
	.sectionflags	@""
	.align	4
.nv.constant0._Z10ker_matmulPKfS0_Pfi:
	.zero		924


//--------------------- SYMBOLS --------------------------

	.type		.nv.reservedSmem.offset0,@object
	.size		.nv.reservedSmem.offset0,0x4
	.type		.nv.reservedSmem.cap,@object
	.size		.nv.reservedSmem.cap,0x4
